	.target	sm_90a

	.elftype	@"ET_EXEC"


//--------------------- .note.nv.tkinfo           --------------------------
	.section	.note.nv.tkinfo,"",@"SHT_NOTE"
	.sectionflags	@"SHF_NOTE_NV_TKINFO"
	.tkinfo
        /*0018*/ 	.word	0x00000002
        /*0030*/ 	.string	""
        /*0030*/ 	.string	"ptxas"
        /*0030*/ 	.string	"Cuda compilation tools, release 13.0, V13.0.88"
        /*0030*/ 	.string	"Build cuda_13.0.r13.0/compiler.36424714_0"
        /*0030*/ 	.string	"-arch sm_90a -m 64 "



//--------------------- .note.nv.cuinfo           --------------------------
	.section	.note.nv.cuinfo,"",@"SHT_NOTE"
	.sectionflags	@"SHF_NOTE_NV_CUINFO"
        /*0018*/ 	.short	0x0002
        /*001a*/ 	.short	0x005a
        /*001c*/ 	.short	0x0082
	.zero		2


//--------------------- .nv.info                  --------------------------
	.section	.nv.info,"",@"SHT_CUDA_INFO"
	.align	4


	//----- nvinfo : EIATTR_REGCOUNT
	.align		4
        /*0000*/ 	.byte	0x04, 0x2f
        /*0002*/ 	.short	(.L_15 - .L_14)
	.align		4
.L_14:
        /*0004*/ 	.word	index@(_ZN7cutlass13device_kernelINS_4gemm6kernel13GemmUniversalIN4cute5tupleIJiiiiEEENS1_10collective13CollectiveMmaINS1_34MainloopSm90TmaGmmaWarpSpecializedILi11ENS5_IJNS4_1CILi2EEENSA_ILi1EEESC_EEENS1_35KernelTmaWarpSpecializedCooperativeEEENS5_IJNSA_ILi512EEENSA_ILi112EEENSA_ILi32EEEEEEaNS5_IJlSC_lEEEaSK_NS4_8TiledMMAINS4_8MMA_AtomIJNS4_4SM904GMMA26MMA_64x16x32_S32S8S8_SS_TNEEEENS4_6LayoutISD_NS5_IJSC_NSA_ILi0EEESS_EEEEENS5_IJNS4_10UnderscoreESV_SV_EEEEENS4_13SM90_TMA_LOADENS4_14ComposedLayoutINS4_7SwizzleILi1ELi4ELi3EEENS4_18smem_ptr_flag_bitsILi8EEENSR_INS5_IJNSA_ILi8EEESI_EEENS5_IJSI_SC_EEEEEEEvNS4_8identityENS4_23SM90_TMA_LOAD_MULTICASTES18_vS19_EENS_8epilogue10collective6detail29Sm90TmaWarpSpecializedAdapterINS1D_15DefaultEpilogueIaSK_SK_NS1C_6thread17LinearCombinationIaLi1EiiLNS1H_9ScaleType4KindE0ELNS_15FloatRoundStyleE2EaEENS1_15EpilogueDefaultEEEEEvvEEEEvNT_6ParamsE)
        /*0008*/ 	.word	0x000000a8


	//----- nvinfo : EIATTR_FRAME_SIZE
	.align		4
.L_15:
        /*000c*/ 	.byte	0x04, 0x11
        /*000e*/ 	.short	(.L_17 - .L_16)
	.align		4
.L_16:
        /*0010*/ 	.word	index@(_ZN7cutlass13device_kernelINS_4gemm6kernel13GemmUniversalIN4cute5tupleIJiiiiEEENS1_10collective13CollectiveMmaINS1_34MainloopSm90TmaGmmaWarpSpecializedILi11ENS5_IJNS4_1CILi2EEENSA_ILi1EEESC_EEENS1_35KernelTmaWarpSpecializedCooperativeEEENS5_IJNSA_ILi512EEENSA_ILi112EEENSA_ILi32EEEEEEaNS5_IJlSC_lEEEaSK_NS4_8TiledMMAINS4_8MMA_AtomIJNS4_4SM904GMMA26MMA_64x16x32_S32S8S8_SS_TNEEEENS4_6LayoutISD_NS5_IJSC_NSA_ILi0EEESS_EEEEENS5_IJNS4_10UnderscoreESV_SV_EEEEENS4_13SM90_TMA_LOADENS4_14ComposedLayoutINS4_7SwizzleILi1ELi4ELi3EEENS4_18smem_ptr_flag_bitsILi8EEENSR_INS5_IJNSA_ILi8EEESI_EEENS5_IJSI_SC_EEEEEEEvNS4_8identityENS4_23SM90_TMA_LOAD_MULTICASTES18_vS19_EENS_8epilogue10collective6detail29Sm90TmaWarpSpecializedAdapterINS1D_15DefaultEpilogueIaSK_SK_NS1C_6thread17LinearCombinationIaLi1EiiLNS1H_9ScaleType4KindE0ELNS_15FloatRoundStyleE2EaEENS1_15EpilogueDefaultEEEEEvvEEEEvNT_6ParamsE)
        /*0014*/ 	.word	0x00000080


	//----- nvinfo : EIATTR_MIN_STACK_SIZE
	.align		4
.L_17:
        /*0018*/ 	.byte	0x04, 0x12
        /*001a*/ 	.short	(.L_19 - .L_18)
	.align		4
.L_18:
        /*001c*/ 	.word	index@(_ZN7cutlass13device_kernelINS_4gemm6kernel13GemmUniversalIN4cute5tupleIJiiiiEEENS1_10collective13CollectiveMmaINS1_34MainloopSm90TmaGmmaWarpSpecializedILi11ENS5_IJNS4_1CILi2EEENSA_ILi1EEESC_EEENS1_35KernelTmaWarpSpecializedCooperativeEEENS5_IJNSA_ILi512EEENSA_ILi112EEENSA_ILi32EEEEEEaNS5_IJlSC_lEEEaSK_NS4_8TiledMMAINS4_8MMA_AtomIJNS4_4SM904GMMA26MMA_64x16x32_S32S8S8_SS_TNEEEENS4_6LayoutISD_NS5_IJSC_NSA_ILi0EEESS_EEEEENS5_IJNS4_10UnderscoreESV_SV_EEEEENS4_13SM90_TMA_LOADENS4_14ComposedLayoutINS4_7SwizzleILi1ELi4ELi3EEENS4_18smem_ptr_flag_bitsILi8EEENSR_INS5_IJNSA_ILi8EEESI_EEENS5_IJSI_SC_EEEEEEEvNS4_8identityENS4_23SM90_TMA_LOAD_MULTICASTES18_vS19_EENS_8epilogue10collective6detail29Sm90TmaWarpSpecializedAdapterINS1D_15DefaultEpilogueIaSK_SK_NS1C_6thread17LinearCombinationIaLi1EiiLNS1H_9ScaleType4KindE0ELNS_15FloatRoundStyleE2EaEENS1_15EpilogueDefaultEEEEEvvEEEEvNT_6ParamsE)
        /*0020*/ 	.word	0x00000080
.L_19:


//--------------------- .nv.compat                --------------------------
	.section	.nv.compat,"",@"SHT_CUDA_COMPAT_INFO"
	.align	4
        /*0000*/ 	.byte	0x02, 0x09, 0x01, 0x00, 0x02, 0x02, 0x04, 0x00, 0x02, 0x05, 0x05, 0x00, 0x03, 0x07, 0x01, 0x01
        /*0010*/ 	.byte	0x02, 0x03, 0x01, 0x00, 0x02, 0x06, 0x01, 0x00, 0x04, 0x0b, 0x08, 0x00, 0x00, 0x00, 0x00, 0x00
        /*0020*/ 	.byte	0x00, 0x00, 0x00, 0x00


//--------------------- .nv.info._ZN7cutlass13device_kernelINS_4gemm6kernel13GemmUniversalIN4cute5tupleIJiiiiEEENS1_10collective13CollectiveMmaINS1_34MainloopSm90TmaGmmaWarpSpecializedILi11ENS5_IJNS4_1CILi2EEENSA_ILi1EEESC_EEENS1_35KernelTmaWarpSpecializedCooperativeEEENS5_IJNSA_ILi512EEENSA_ILi112EEENSA_ILi32EEEEEEaNS5_IJlSC_lEEEaSK_NS4_8TiledMMAINS4_8MMA_AtomIJNS4_4SM904GMMA26MMA_64x16x32_S32S8S8_SS_TNEEEENS4_6LayoutISD_NS5_IJSC_NSA_ILi0EEESS_EEEEENS5_IJNS4_10UnderscoreESV_SV_EEEEENS4_13SM90_TMA_LOADENS4_14ComposedLayoutINS4_7SwizzleILi1ELi4ELi3EEENS4_18smem_ptr_flag_bitsILi8EEENSR_INS5_IJNSA_ILi8EEESI_EEENS5_IJSI_SC_EEEEEEEvNS4_8identityENS4_23SM90_TMA_LOAD_MULTICASTES18_vS19_EENS_8epilogue10collective6detail29Sm90TmaWarpSpecializedAdapterINS1D_15DefaultEpilogueIaSK_SK_NS1C_6thread17LinearCombinationIaLi1EiiLNS1H_9ScaleType4KindE0ELNS_15FloatRoundStyleE2EaEENS1_15EpilogueDefaultEEEEEvvEEEEvNT_6ParamsE --------------------------
	.section	.nv.info._ZN7cutlass13device_kernelINS_4gemm6kernel13GemmUniversalIN4cute5tupleIJiiiiEEENS1_10collective13CollectiveMmaINS1_34MainloopSm90TmaGmmaWarpSpecializedILi11ENS5_IJNS4_1CILi2EEENSA_ILi1EEESC_EEENS1_35KernelTmaWarpSpecializedCooperativeEEENS5_IJNSA_ILi512EEENSA_ILi112EEENSA_ILi32EEEEEEaNS5_IJlSC_lEEEaSK_NS4_8TiledMMAINS4_8MMA_AtomIJNS4_4SM904GMMA26MMA_64x16x32_S32S8S8_SS_TNEEEENS4_6LayoutISD_NS5_IJSC_NSA_ILi0EEESS_EEEEENS5_IJNS4_10UnderscoreESV_SV_EEEEENS4_13SM90_TMA_LOADENS4_14ComposedLayoutINS4_7SwizzleILi1ELi4ELi3EEENS4_18smem_ptr_flag_bitsILi8EEENSR_INS5_IJNSA_ILi8EEESI_EEENS5_IJSI_SC_EEEEEEEvNS4_8identityENS4_23SM90_TMA_LOAD_MULTICASTES18_vS19_EENS_8epilogue10collective6detail29Sm90TmaWarpSpecializedAdapterINS1D_15DefaultEpilogueIaSK_SK_NS1C_6thread17LinearCombinationIaLi1EiiLNS1H_9ScaleType4KindE0ELNS_15FloatRoundStyleE2EaEENS1_15EpilogueDefaultEEEEEvvEEEEvNT_6ParamsE,"",@"SHT_CUDA_INFO"
	.sectionflags	@""
	.align	4


	//----- nvinfo : EIATTR_CUDA_API_VERSION
	.align		4
        /*0000*/ 	.byte	0x04, 0x37
        /*0002*/ 	.short	(.L_21 - .L_20)
.L_20:
        /*0004*/ 	.word	0x00000082


	//----- nvinfo : EIATTR_KPARAM_INFO
	.align		4
.L_21:
        /*0008*/ 	.byte	0x04, 0x17
        /*000a*/ 	.short	(.L_23 - .L_22)
.L_22:
        /*000c*/ 	.word	0x00000000
        /*0010*/ 	.short	0x0000
        /*0012*/ 	.short	0x0070
        /*0014*/ 	.byte	0x00, 0xf0, 0x01, 0x10


	//----- nvinfo : EIATTR_SPARSE_MMA_MASK
	.align		4
.L_23:
        /*0018*/ 	.byte	0x03, 0x50
        /*001a*/ 	.short	0x0000


	//----- nvinfo : EIATTR_MAXREG_COUNT
	.align		4
        /*001c*/ 	.byte	0x03, 0x1b
        /*001e*/ 	.short	0x00a8


	//----- nvinfo : EIATTR_NUM_BARRIERS
	.align		4
        /*0020*/ 	.byte	0x02, 0x4c
        /*0022*/ 	.byte	0x01
	.zero		1


	//----- nvinfo : EIATTR_EXTERNS
	.align		4
        /*0024*/ 	.byte	0x04, 0x0f
        /*0026*/ 	.short	(.L_25 - .L_24)


	//   ....[0]....
	.align		4
.L_24:
        /*0028*/ 	.word	index@(__assertfail)


	//----- nvinfo : EIATTR_ANNOTATIONS
	.align		4
.L_25:
        /*002c*/ 	.byte	0x04, 0x55
        /*002e*/ 	.short	(.L_27 - .L_26)


	//   ....[0]....
.L_26:
        /*0030*/ 	.word	0x00000001
        /*0034*/ 	.byte	0x50, 0x08, 0x00, 0x00, 0x01, 0x00, 0x00, 0x00, 0x10, 0x0b, 0x00, 0x00, 0x01, 0x00, 0x00, 0x00
        /* <DEDUP_REMOVED lines=60> */
        /*0404*/ 	.byte	0x00, 0x09, 0x01, 0x00


	//----- nvinfo : EIATTR_MERCURY_ISA_VERSION
	.align		4
.L_27:
        /*0408*/ 	.byte	0x03, 0x5f
        /*040a*/ 	.short	0x0101


	//----- nvinfo : EIATTR_INT_WARP_WIDE_INSTR_OFFSETS
	.align		4
        /*040c*/ 	.byte	0x04, 0x31
        /*040e*/ 	.short	(.L_29 - .L_28)


	//   ....[0]....
.L_28:
        /*0410*/ 	.word	0x00000690


	//   ....[1]....
        /*0414*/ 	.word	0x000006a0


	//   ....[2]....
        /*0418*/ 	.word	0x00000820


	//----- nvinfo : EIATTR_COOP_GROUP_MASK_REGIDS
	.align		4
.L_29:
        /*041c*/ 	.byte	0x04, 0x29
        /*041e*/ 	.short	(.L_31 - .L_30)


	//   ....[0]....
.L_30:
        /*0420*/ 	.word	0xffffffff


	//   ....[1]....
        /*0424*/ 	.word	0xffffffff


	//   ....[2]....
        /*0428*/ 	.word	0xffffffff


	//   ....[3]....
        /*042c*/ 	.word	0xffffffff


	//   ....[4]....
        /*0430*/ 	.word	0xffffffff


	//   ....[5]....
        /*0434*/ 	.word	0xffffffff


	//----- nvinfo : EIATTR_COOP_GROUP_INSTR_OFFSETS
	.align		4
.L_31:
        /*0438*/ 	.byte	0x04, 0x28
        /*043a*/ 	.short	(.L_33 - .L_32)


	//   ....[0]....
.L_32:
        /*043c*/ 	.word	0x00000070


	//   ....[1]....
        /*0440*/ 	.word	0x00000080


	//   ....[2]....
        /*0444*/ 	.word	0x000001a0


	//   ....[3]....
        /*0448*/ 	.word	0x000004e0


	//   ....[4]....
        /*044c*/ 	.word	0x00000960


	//   ....[5]....
        /*0450*/ 	.word	0x000015a0


	//----- nvinfo : EIATTR_REG_RECONFIG
	.align		4
.L_33:
        /*0454*/ 	.byte	0x01, 0x54
	.zero		2


	//----- nvinfo : EIATTR_SYSCALL_OFFSETS
	.align		4
        /*0458*/ 	.byte	0x04, 0x46
        /*045a*/ 	.short	(.L_35 - .L_34)


	//   ....[0]....
.L_34:
        /*045c*/ 	.word	0x00001750


	//----- nvinfo : EIATTR_MBARRIER_INSTR_OFFSETS
	.align		4
.L_35:
        /*0460*/ 	.byte	0x04, 0x39
        /*0462*/ 	.short	(.L_37 - .L_36)


	//   ....[0]....
.L_36:
        /*0464*/ 	.word	0x00000340
        /*0468*/ 	.word	0x000000ff
        /*046c*/ 	.word	0x00000000
        /*0470*/ 	.short	0x0100
        /*0472*/ 	.byte	0x08
	.zero		1


	//   ....[1]....
        /*0474*/ 	.word	0x00000350
        /*0478*/ 	.word	0x000000ff
        /*047c*/ 	.word	0x00000058
        /*0480*/ 	.short	0x0100
        /*0482*/ 	.byte	0x08
	.zero		1


	//   ....[2]....
        /*0484*/ 	.word	0x00000360
        /*0488*/ 	.word	0x000000ff
        /*048c*/ 	.word	0x00000008
        /*0490*/ 	.short	0x0100
        /*0492*/ 	.byte	0x08
	.zero		1


	//   ....[3]....
        /*0494*/ 	.word	0x00000370
        /*0498*/ 	.word	0x000000ff
        /*049c*/ 	.word	0x00000060
        /*04a0*/ 	.short	0x0100
        /*04a2*/ 	.byte	0x08
	.zero		1


	//   ....[4]....
        /*04a4*/ 	.word	0x00000380
        /*04a8*/ 	.word	0x000000ff
        /*04ac*/ 	.word	0x00000010
        /*04b0*/ 	.short	0x0100
        /*04b2*/ 	.byte	0x08
	.zero		1


	//   ....[5]....
        /*04b4*/ 	.word	0x00000390
        /*04b8*/ 	.word	0x000000ff
        /*04bc*/ 	.word	0x00000068
        /*04c0*/ 	.short	0x0100
        /*04c2*/ 	.byte	0x08
	.zero		1


	//   ....[6]....
        /*04c4*/ 	.word	0x000003a0
        /*04c8*/ 	.word	0x000000ff
        /*04cc*/ 	.word	0x00000018
        /*04d0*/ 	.short	0x0100
        /*04d2*/ 	.byte	0x08
	.zero		1


	//   ....[7]....
        /*04d4*/ 	.word	0x000003b0
        /*04d8*/ 	.word	0x000000ff
        /*04dc*/ 	.word	0x00000070
        /*04e0*/ 	.short	0x0100
        /*04e2*/ 	.byte	0x08
	.zero		1


	//   ....[8]....
        /*04e4*/ 	.word	0x000003c0
        /*04e8*/ 	.word	0x000000ff
        /*04ec*/ 	.word	0x00000020
        /*04f0*/ 	.short	0x0100
        /*04f2*/ 	.byte	0x08
	.zero		1


	//   ....[9]....
        /*04f4*/ 	.word	0x000003d0
        /*04f8*/ 	.word	0x000000ff
        /*04fc*/ 	.word	0x00000078
        /*0500*/ 	.short	0x0100
        /*0502*/ 	.byte	0x08
	.zero		1


	//   ....[10]....
        /*0504*/ 	.word	0x000003e0
        /*0508*/ 	.word	0x000000ff
        /*050c*/ 	.word	0x00000028
        /*0510*/ 	.short	0x0100
        /*0512*/ 	.byte	0x08
	.zero		1


	//   ....[11]....
        /*0514*/ 	.word	0x000003f0
        /*0518*/ 	.word	0x000000ff
        /*051c*/ 	.word	0x00000080
        /*0520*/ 	.short	0x0100
        /*0522*/ 	.byte	0x08
	.zero		1


	//   ....[12]....
        /*0524*/ 	.word	0x00000400
        /*0528*/ 	.word	0x000000ff
        /*052c*/ 	.word	0x00000030
        /*0530*/ 	.short	0x0100
        /*0532*/ 	.byte	0x08
	.zero		1


	//   ....[13]....
        /*0534*/ 	.word	0x00000410
        /*0538*/ 	.word	0x000000ff
        /*053c*/ 	.word	0x00000088
        /*0540*/ 	.short	0x0100
        /*0542*/ 	.byte	0x08
	.zero		1


	//   ....[14]....
        /*0544*/ 	.word	0x00000420
        /*0548*/ 	.word	0x000000ff
        /*054c*/ 	.word	0x00000038
        /*0550*/ 	.short	0x0100
        /*0552*/ 	.byte	0x08
	.zero		1


	//   ....[15]....
        /*0554*/ 	.word	0x00000430
        /*0558*/ 	.word	0x000000ff
        /*055c*/ 	.word	0x00000090
        /*0560*/ 	.short	0x0100
        /*0562*/ 	.byte	0x08
	.zero		1


	//   ....[16]....
        /*0564*/ 	.word	0x00000440
        /*0568*/ 	.word	0x000000ff
        /*056c*/ 	.word	0x00000040
        /*0570*/ 	.short	0x0100
        /*0572*/ 	.byte	0x08
	.zero		1


	//   ....[17]....
        /*0574*/ 	.word	0x00000450
        /*0578*/ 	.word	0x000000ff
        /*057c*/ 	.word	0x00000098
        /*0580*/ 	.short	0x0100
        /*0582*/ 	.byte	0x08
	.zero		1


	//   ....[18]....
        /*0584*/ 	.word	0x00000460
        /*0588*/ 	.word	0x000000ff
        /*058c*/ 	.word	0x00000048
        /*0590*/ 	.short	0x0100
        /*0592*/ 	.byte	0x08
	.zero		1


	//   ....[19]....
        /*0594*/ 	.word	0x00000470
        /*0598*/ 	.word	0x000000ff
        /*059c*/ 	.word	0x000000a0
        /*05a0*/ 	.short	0x0100
        /*05a2*/ 	.byte	0x08
	.zero		1


	//   ....[20]....
        /*05a4*/ 	.word	0x00000480
        /*05a8*/ 	.word	0x000000ff
        /*05ac*/ 	.word	0x00000050
        /*05b0*/ 	.short	0x0100
        /*05b2*/ 	.byte	0x08
	.zero		1


	//   ....[21]....
        /*05b4*/ 	.word	0x00000490
        /*05b8*/ 	.word	0x000000ff
        /*05bc*/ 	.word	0x000000a8
        /*05c0*/ 	.short	0x0100
        /*05c2*/ 	.byte	0x08
	.zero		1


	//   ....[22]....
        /*05c4*/ 	.word	0x00000890
        /*05c8*/ 	.word	0x000000ff
        /*05cc*/ 	.word	0x000000c0
        /*05d0*/ 	.short	0x0100
        /*05d2*/ 	.byte	0x06
	.zero		1


	//   ....[23]....
        /*05d4*/ 	.word	0x000008c0
        /*05d8*/ 	.word	0x000000ff
        /*05dc*/ 	.word	0x000000c8
        /*05e0*/ 	.short	0x0100
        /*05e2*/ 	.byte	0x06
	.zero		1


	//   ....[24]....
        /*05e4*/ 	.word	0x000017f0
        /*05e8*/ 	.word	0x00000003
        /*05ec*/ 	.word	0x00000000
        /*05f0*/ 	.short	0x010a
        /*05f2*/ 	.byte	0x3f
	.zero		1


	//   ....[25]....
        /*05f4*/ 	.word	0x00001830
        /*05f8*/ 	.word	0x00000003
        /*05fc*/ 	.word	0x00000000
        /*0600*/ 	.short	0x010a
        /*0602*/ 	.byte	0x3f
	.zero		1


	//   ....[26]....
        /*0604*/ 	.word	0x00002450
        /*0608*/ 	.word	0x000000ff
        /*060c*/ 	.word	0x00000000
        /*0610*/ 	.short	0x010a
        /*0612*/ 	.byte	0x04
	.zero		1


	//   ....[27]....
        /*0614*/ 	.word	0x00002490
        /*0618*/ 	.word	0x000000ff
        /*061c*/ 	.word	0x00000000
        /*0620*/ 	.short	0x010a
        /*0622*/ 	.byte	0x04
	.zero		1


	//   ....[28]....
        /*0624*/ 	.word	0x00003090
        /*0628*/ 	.word	0x00000005
        /*062c*/ 	.word	0x00000000
        /*0630*/ 	.short	0x0101
        /*0632*/ 	.byte	0x3f
	.zero		1


	//   ....[29]....
        /*0634*/ 	.word	0x000032e0
        /*0638*/ 	.word	0x00000000
        /*063c*/ 	.word	0x00000000
        /*0640*/ 	.short	0x0101
        /*0642*/ 	.byte	0x3f
	.zero		1


	//   ....[30]....
        /*0644*/ 	.word	0x00010470
        /*0648*/ 	.word	0x0000000b
        /*064c*/ 	.word	0x00000058
        /*0650*/ 	.short	0x010a
        /*0652*/ 	.byte	0x3f
	.zero		1


	//   ....[31]....
        /*0654*/ 	.word	0x000107f0
        /*0658*/ 	.word	0x00000002
        /*065c*/ 	.word	0x000000c8
        /*0660*/ 	.short	0x0101
        /*0662*/ 	.byte	0x3f
	.zero		1


	//   ....[32]....
        /*0664*/ 	.word	0x00011000
        /*0668*/ 	.word	0x00000005
        /*066c*/ 	.word	0x00000000
        /*0670*/ 	.short	0x010a
        /*0672*/ 	.byte	0x3f
	.zero		1


	//   ....[33]....
        /*0674*/ 	.word	0x00011090
        /*0678*/ 	.word	0x00000005
        /*067c*/ 	.word	0x00000000
        /*0680*/ 	.short	0x010a
        /*0682*/ 	.byte	0x3f
	.zero		1


	//   ....[34]....
        /*0684*/ 	.word	0x00011120
        /*0688*/ 	.word	0x00000005
        /*068c*/ 	.word	0x00000000
        /*0690*/ 	.short	0x010a
        /*0692*/ 	.byte	0x3f
	.zero		1


	//   ....[35]....
        /*0694*/ 	.word	0x000111b0
        /*0698*/ 	.word	0x00000005
        /*069c*/ 	.word	0x00000000
        /*06a0*/ 	.short	0x010a
        /*06a2*/ 	.byte	0x3f
	.zero		1


	//   ....[36]....
        /*06a4*/ 	.word	0x00011240
        /*06a8*/ 	.word	0x00000005
        /*06ac*/ 	.word	0x00000000
        /*06b0*/ 	.short	0x010a
        /*06b2*/ 	.byte	0x3f
	.zero		1


	//   ....[37]....
        /*06b4*/ 	.word	0x000112d0
        /*06b8*/ 	.word	0x00000005
        /*06bc*/ 	.word	0x00000000
        /*06c0*/ 	.short	0x010a
        /*06c2*/ 	.byte	0x3f
	.zero		1


	//   ....[38]....
        /*06c4*/ 	.word	0x00011360
        /*06c8*/ 	.word	0x00000005
        /*06cc*/ 	.word	0x00000000
        /*06d0*/ 	.short	0x010a
        /*06d2*/ 	.byte	0x3f
	.zero		1


	//   ....[39]....
        /*06d4*/ 	.word	0x000113f0
        /*06d8*/ 	.word	0x00000005
        /*06dc*/ 	.word	0x00000000
        /*06e0*/ 	.short	0x010a
        /*06e2*/ 	.byte	0x3f
	.zero		1


	//   ....[40]....
        /*06e4*/ 	.word	0x00011480
        /*06e8*/ 	.word	0x00000005
        /*06ec*/ 	.word	0x00000000
        /*06f0*/ 	.short	0x010a
        /*06f2*/ 	.byte	0x3f
	.zero		1


	//   ....[41]....
        /*06f4*/ 	.word	0x00011510
        /*06f8*/ 	.word	0x00000005
        /*06fc*/ 	.word	0x00000000
        /*0700*/ 	.short	0x010a
        /*0702*/ 	.byte	0x3f
	.zero		1


	//   ....[42]....
        /*0704*/ 	.word	0x000115a0
        /*0708*/ 	.word	0x00000003
        /*070c*/ 	.word	0x00000000
        /*0710*/ 	.short	0x010a
        /*0712*/ 	.byte	0x3f
	.zero		1


	//   ....[43]....
        /*0714*/ 	.word	0x00011600
        /*0718*/ 	.word	0x00000003
        /*071c*/ 	.word	0x00000000
        /*0720*/ 	.short	0x010a
        /*0722*/ 	.byte	0x3f
	.zero		1


	//   ....[44]....
        /*0724*/ 	.word	0x00011660
        /*0728*/ 	.word	0x00000006
        /*072c*/ 	.word	0x00000000
        /*0730*/ 	.short	0x010a
        /*0732*/ 	.byte	0x3f
	.zero		1


	//   ....[45]....
        /*0734*/ 	.word	0x00011730
        /*0738*/ 	.word	0x0000000b
        /*073c*/ 	.word	0x00000058
        /*0740*/ 	.short	0x010a
        /*0742*/ 	.byte	0x3f
	.zero		1


	//   ....[46]....
        /*0744*/ 	.word	0x00011800
        /*0748*/ 	.word	0x00000005
        /*074c*/ 	.word	0x00000000
        /*0750*/ 	.short	0x010a
        /*0752*/ 	.byte	0x3f
	.zero		1


	//   ....[47]....
        /*0754*/ 	.word	0x00011850
        /*0758*/ 	.word	0x00000005
        /*075c*/ 	.word	0x00000000
        /*0760*/ 	.short	0x010a
        /*0762*/ 	.byte	0x3f
	.zero		1


	//   ....[48]....
        /*0764*/ 	.word	0x000118a0
        /*0768*/ 	.word	0x00000005
        /*076c*/ 	.word	0x00000000
        /*0770*/ 	.short	0x010a
        /*0772*/ 	.byte	0x3f
	.zero		1


	//   ....[49]....
        /*0774*/ 	.word	0x000118f0
        /*0778*/ 	.word	0x00000005
        /*077c*/ 	.word	0x00000000
        /*0780*/ 	.short	0x010a
        /*0782*/ 	.byte	0x3f
	.zero		1


	//   ....[50]....
        /*0784*/ 	.word	0x00011940
        /*0788*/ 	.word	0x00000005
        /*078c*/ 	.word	0x00000000
        /*0790*/ 	.short	0x010a
        /*0792*/ 	.byte	0x3f
	.zero		1


	//   ....[51]....
        /*0794*/ 	.word	0x00011990
        /*0798*/ 	.word	0x00000005
        /*079c*/ 	.word	0x00000000
        /*07a0*/ 	.short	0x010a
        /*07a2*/ 	.byte	0x3f
	.zero		1


	//   ....[52]....
        /*07a4*/ 	.word	0x000119e0
        /*07a8*/ 	.word	0x00000005
        /*07ac*/ 	.word	0x00000000
        /*07b0*/ 	.short	0x010a
        /*07b2*/ 	.byte	0x3f
	.zero		1


	//   ....[53]....
        /*07b4*/ 	.word	0x00011a30
        /*07b8*/ 	.word	0x00000005
        /*07bc*/ 	.word	0x00000000
        /*07c0*/ 	.short	0x010a
        /*07c2*/ 	.byte	0x3f
	.zero		1


	//   ....[54]....
        /*07c4*/ 	.word	0x00011a80
        /*07c8*/ 	.word	0x00000005
        /*07cc*/ 	.word	0x00000000
        /*07d0*/ 	.short	0x010a
        /*07d2*/ 	.byte	0x3f
	.zero		1


	//   ....[55]....
        /*07d4*/ 	.word	0x00011ad0
        /*07d8*/ 	.word	0x00000005
        /*07dc*/ 	.word	0x00000000
        /*07e0*/ 	.short	0x010a
        /*07e2*/ 	.byte	0x3f
	.zero		1


	//----- nvinfo : EIATTR_NUM_MBARRIERS
	.align		4
.L_37:
        /*07e4*/ 	.byte	0x03, 0x38
        /*07e6*/ 	.short	0x0018


	//----- nvinfo : EIATTR_EXIT_INSTR_OFFSETS
	.align		4
        /*07e8*/ 	.byte	0x04, 0x1c
        /*07ea*/ 	.short	(.L_39 - .L_38)


	//   ....[0]....
.L_38:
        /*07ec*/ 	.word	0x00000bc0


	//   ....[1]....
        /*07f0*/ 	.word	0x00001450


	//   ....[2]....
        /*07f4*/ 	.word	0x0000fac0


	//   ....[3]....
        /*07f8*/ 	.word	0x000100e0


	//   ....[4]....
        /*07fc*/ 	.word	0x000115f0


	//----- nvinfo : EIATTR_MAX_THREADS
	.align		4
.L_39:
        /*0800*/ 	.byte	0x04, 0x05
        /*0802*/ 	.short	(.L_41 - .L_40)
.L_40:
        /*0804*/ 	.word	0x00000180
        /*0808*/ 	.word	0x00000001
        /*080c*/ 	.word	0x00000001


	//----- nvinfo : EIATTR_CRS_STACK_SIZE
	.align		4
.L_41:
        /*0810*/ 	.byte	0x04, 0x1e
        /*0812*/ 	.short	(.L_43 - .L_42)
.L_42:
        /*0814*/ 	.word	0x00000000


	//----- nvinfo : EIATTR_CBANK_PARAM_SIZE
	.align		4
.L_43:
        /*0818*/ 	.byte	0x03, 0x19
        /*081a*/ 	.short	0x0470


	//----- nvinfo : EIATTR_PARAM_CBANK
	.align		4
        /*081c*/ 	.byte	0x04, 0x0a
        /*081e*/ 	.short	(.L_45 - .L_44)
	.align		4
.L_44:
        /*0820*/ 	.word	index@(.nv.constant0._ZN7cutlass13device_kernelINS_4gemm6kernel13GemmUniversalIN4cute5tupleIJiiiiEEENS1_10collective13CollectiveMmaINS1_34MainloopSm90TmaGmmaWarpSpecializedILi11ENS5_IJNS4_1CILi2EEENSA_ILi1EEESC_EEENS1_35KernelTmaWarpSpecializedCooperativeEEENS5_IJNSA_ILi512EEENSA_ILi112EEENSA_ILi32EEEEEEaNS5_IJlSC_lEEEaSK_NS4_8TiledMMAINS4_8MMA_AtomIJNS4_4SM904GMMA26MMA_64x16x32_S32S8S8_SS_TNEEEENS4_6LayoutISD_NS5_IJSC_NSA_ILi0EEESS_EEEEENS5_IJNS4_10UnderscoreESV_SV_EEEEENS4_13SM90_TMA_LOADENS4_14ComposedLayoutINS4_7SwizzleILi1ELi4ELi3EEENS4_18smem_ptr_flag_bitsILi8EEENSR_INS5_IJNSA_ILi8EEESI_EEENS5_IJSI_SC_EEEEEEEvNS4_8identityENS4_23SM90_TMA_LOAD_MULTICASTES18_vS19_EENS_8epilogue10collective6detail29Sm90TmaWarpSpecializedAdapterINS1D_15DefaultEpilogueIaSK_SK_NS1C_6thread17LinearCombinationIaLi1EiiLNS1H_9ScaleType4KindE0ELNS_15FloatRoundStyleE2EaEENS1_15EpilogueDefaultEEEEEvvEEEEvNT_6ParamsE)
        /*0824*/ 	.short	0x0210
        /*0826*/ 	.short	0x0470


	//----- nvinfo : EIATTR_SW_WAR
	.align		4
.L_45:
        /*0828*/ 	.byte	0x04, 0x36
        /*082a*/ 	.short	(.L_47 - .L_46)
.L_46:
        /*082c*/ 	.word	0x00000008
.L_47:


//--------------------- .nv.callgraph             --------------------------
	.section	.nv.callgraph,"",@"SHT_CUDA_CALLGRAPH"
	.align	4
	.sectionentsize	8
	.align		4
        /*0000*/ 	.word	0x00000000
	.align		4
        /*0004*/ 	.word	0xffffffff
	.align		4
        /*0008*/ 	.word	index@(_ZN7cutlass13device_kernelINS_4gemm6kernel13GemmUniversalIN4cute5tupleIJiiiiEEENS1_10collective13CollectiveMmaINS1_34MainloopSm90TmaGmmaWarpSpecializedILi11ENS5_IJNS4_1CILi2EEENSA_ILi1EEESC_EEENS1_35KernelTmaWarpSpecializedCooperativeEEENS5_IJNSA_ILi512EEENSA_ILi112EEENSA_ILi32EEEEEEaNS5_IJlSC_lEEEaSK_NS4_8TiledMMAINS4_8MMA_AtomIJNS4_4SM904GMMA26MMA_64x16x32_S32S8S8_SS_TNEEEENS4_6LayoutISD_NS5_IJSC_NSA_ILi0EEESS_EEEEENS5_IJNS4_10UnderscoreESV_SV_EEEEENS4_13SM90_TMA_LOADENS4_14ComposedLayoutINS4_7SwizzleILi1ELi4ELi3EEENS4_18smem_ptr_flag_bitsILi8EEENSR_INS5_IJNSA_ILi8EEESI_EEENS5_IJSI_SC_EEEEEEEvNS4_8identityENS4_23SM90_TMA_LOAD_MULTICASTES18_vS19_EENS_8epilogue10collective6detail29Sm90TmaWarpSpecializedAdapterINS1D_15DefaultEpilogueIaSK_SK_NS1C_6thread17LinearCombinationIaLi1EiiLNS1H_9ScaleType4KindE0ELNS_15FloatRoundStyleE2EaEENS1_15EpilogueDefaultEEEEEvvEEEEvNT_6ParamsE)
	.align		4
        /*000c*/ 	.word	index@(__assertfail)
	.align		4
        /*0010*/ 	.word	0x00000000
	.align		4
        /*0014*/ 	.word	0xfffffffe
	.align		4
        /*0018*/ 	.word	0x00000000
	.align		4
        /*001c*/ 	.word	0xfffffffd
	.align		4
        /*0020*/ 	.word	0x00000000
	.align		4
        /*0024*/ 	.word	0xfffffffc


//--------------------- .nv.constant4             --------------------------
	.section	.nv.constant4,"a",@progbits
	.align	8
	.align		8
.nv.constant4:
        /*0000*/ 	.dword	__assertfail
	.align		8
        /*0008*/ 	.dword	__unnamed_1
	.align		8
        /*0010*/ 	.dword	_ZN39_INTERNAL_c2fd663c_4_k_cu_48e4b818_77084cuda3std3__45__cpo5beginE
	.align		8
        /*0018*/ 	.dword	_ZN39_INTERNAL_c2fd663c_4_k_cu_48e4b818_77084cuda3std3__45__cpo3endE
	.align		8
        /*0020*/ 	.dword	_ZN39_INTERNAL_c2fd663c_4_k_cu_48e4b818_77084cuda3std3__45__cpo6cbeginE
	.align		8
        /*0028*/ 	.dword	_ZN39_INTERNAL_c2fd663c_4_k_cu_48e4b818_77084cuda3std3__45__cpo4cendE
	.align		8
        /*0030*/ 	.dword	_ZN39_INTERNAL_c2fd663c_4_k_cu_48e4b818_77084cuda3std3__441_GLOBAL__N__c2fd663c_4_k_cu_48e4b818_77086ignoreE
	.align		8
        /*0038*/ 	.dword	_ZN39_INTERNAL_c2fd663c_4_k_cu_48e4b818_77084cuda3std3__419piecewise_constructE
	.align		8
        /*0040*/ 	.dword	_ZN39_INTERNAL_c2fd663c_4_k_cu_48e4b818_77084cuda3std3__48in_placeE
	.align		8
        /*0048*/ 	.dword	_ZN39_INTERNAL_c2fd663c_4_k_cu_48e4b818_77084cuda3std6ranges3__45__cpo4swapE
	.align		8
        /*0050*/ 	.dword	_ZN39_INTERNAL_c2fd663c_4_k_cu_48e4b818_77084cuda3std6ranges3__45__cpo9iter_moveE
	.align		8
        /*0058*/ 	.dword	_ZN39_INTERNAL_c2fd663c_4_k_cu_48e4b818_77084cute7productE
	.align		8
        /*0060*/ 	.dword	_ZN39_INTERNAL_c2fd663c_4_k_cu_48e4b818_77084cute1_E
	.align		8
        /*0068*/ 	.dword	$str$22
	.align		8
        /*0070*/ 	.dword	$str$23


//--------------------- .text._ZN7cutlass13device_kernelINS_4gemm6kernel13GemmUniversalIN4cute5tupleIJiiiiEEENS1_10collective13CollectiveMmaINS1_34MainloopSm90TmaGmmaWarpSpecializedILi11ENS5_IJNS4_1CILi2EEENSA_ILi1EEESC_EEENS1_35KernelTmaWarpSpecializedCooperativeEEENS5_IJNSA_ILi512EEENSA_ILi112EEENSA_ILi32EEEEEEaNS5_IJlSC_lEEEaSK_NS4_8TiledMMAINS4_8MMA_AtomIJNS4_4SM904GMMA26MMA_64x16x32_S32S8S8_SS_TNEEEENS4_6LayoutISD_NS5_IJSC_NSA_ILi0EEESS_EEEEENS5_IJNS4_10UnderscoreESV_SV_EEEEENS4_13SM90_TMA_LOADENS4_14ComposedLayoutINS4_7SwizzleILi1ELi4ELi3EEENS4_18smem_ptr_flag_bitsILi8EEENSR_INS5_IJNSA_ILi8EEESI_EEENS5_IJSI_SC_EEEEEEEvNS4_8identityENS4_23SM90_TMA_LOAD_MULTICASTES18_vS19_EENS_8epilogue10collective6detail29Sm90TmaWarpSpecializedAdapterINS1D_15DefaultEpilogueIaSK_SK_NS1C_6thread17LinearCombinationIaLi1EiiLNS1H_9ScaleType4KindE0ELNS_15FloatRoundStyleE2EaEENS1_15EpilogueDefaultEEEEEvvEEEEvNT_6ParamsE --------------------------
	.section	.text._ZN7cutlass13device_kernelINS_4gemm6kernel13GemmUniversalIN4cute5tupleIJiiiiEEENS1_10collective13CollectiveMmaINS1_34MainloopSm90TmaGmmaWarpSpecializedILi11ENS5_IJNS4_1CILi2EEENSA_ILi1EEESC_EEENS1_35KernelTmaWarpSpecializedCooperativeEEENS5_IJNSA_ILi512EEENSA_ILi112EEENSA_ILi32EEEEEEaNS5_IJlSC_lEEEaSK_NS4_8TiledMMAINS4_8MMA_AtomIJNS4_4SM904GMMA26MMA_64x16x32_S32S8S8_SS_TNEEEENS4_6LayoutISD_NS5_IJSC_NSA_ILi0EEESS_EEEEENS5_IJNS4_10UnderscoreESV_SV_EEEEENS4_13SM90_TMA_LOADENS4_14ComposedLayoutINS4_7SwizzleILi1ELi4ELi3EEENS4_18smem_ptr_flag_bitsILi8EEENSR_INS5_IJNSA_ILi8EEESI_EEENS5_IJSI_SC_EEEEEEEvNS4_8identityENS4_23SM90_TMA_LOAD_MULTICASTES18_vS19_EENS_8epilogue10collective6detail29Sm90TmaWarpSpecializedAdapterINS1D_15DefaultEpilogueIaSK_SK_NS1C_6thread17LinearCombinationIaLi1EiiLNS1H_9ScaleType4KindE0ELNS_15FloatRoundStyleE2EaEENS1_15EpilogueDefaultEEEEEvvEEEEvNT_6ParamsE,"ax",@progbits
	.align	128
.text._ZN7cutlass13device_kernelINS_4gemm6kernel13GemmUniversalIN4cute5tupleIJiiiiEEENS1_10collective13CollectiveMmaINS1_34MainloopSm90TmaGmmaWarpSpecializedILi11ENS5_IJNS4_1CILi2EEENSA_ILi1EEESC_EEENS1_35KernelTmaWarpSpecializedCooperativeEEENS5_IJNSA_ILi512EEENSA_ILi112EEENSA_ILi32EEEEEEaNS5_IJlSC_lEEEaSK_NS4_8TiledMMAINS4_8MMA_AtomIJNS4_4SM904GMMA26MMA_64x16x32_S32S8S8_SS_TNEEEENS4_6LayoutISD_NS5_IJSC_NSA_ILi0EEESS_EEEEENS5_IJNS4_10UnderscoreESV_SV_EEEEENS4_13SM90_TMA_LOADENS4_14ComposedLayoutINS4_7SwizzleILi1ELi4ELi3EEENS4_18smem_ptr_flag_bitsILi8EEENSR_INS5_IJNSA_ILi8EEESI_EEENS5_IJSI_SC_EEEEEEEvNS4_8identityENS4_23SM90_TMA_LOAD_MULTICASTES18_vS19_EENS_8epilogue10collective6detail29Sm90TmaWarpSpecializedAdapterINS1D_15DefaultEpilogueIaSK_SK_NS1C_6thread17LinearCombinationIaLi1EiiLNS1H_9ScaleType4KindE0ELNS_15FloatRoundStyleE2EaEENS1_15EpilogueDefaultEEEEEvvEEEEvNT_6ParamsE:
        .type           _ZN7cutlass13device_kernelINS_4gemm6kernel13GemmUniversalIN4cute5tupleIJiiiiEEENS1_10collective13CollectiveMmaINS1_34MainloopSm90TmaGmmaWarpSpecializedILi11ENS5_IJNS4_1CILi2EEENSA_ILi1EEESC_EEENS1_35KernelTmaWarpSpecializedCooperativeEEENS5_IJNSA_ILi512EEENSA_ILi112EEENSA_ILi32EEEEEEaNS5_IJlSC_lEEEaSK_NS4_8TiledMMAINS4_8MMA_AtomIJNS4_4SM904GMMA26MMA_64x16x32_S32S8S8_SS_TNEEEENS4_6LayoutISD_NS5_IJSC_NSA_ILi0EEESS_EEEEENS5_IJNS4_10UnderscoreESV_SV_EEEEENS4_13SM90_TMA_LOADENS4_14ComposedLayoutINS4_7SwizzleILi1ELi4ELi3EEENS4_18smem_ptr_flag_bitsILi8EEENSR_INS5_IJNSA_ILi8EEESI_EEENS5_IJSI_SC_EEEEEEEvNS4_8identityENS4_23SM90_TMA_LOAD_MULTICASTES18_vS19_EENS_8epilogue10collective6detail29Sm90TmaWarpSpecializedAdapterINS1D_15DefaultEpilogueIaSK_SK_NS1C_6thread17LinearCombinationIaLi1EiiLNS1H_9ScaleType4KindE0ELNS_15FloatRoundStyleE2EaEENS1_15EpilogueDefaultEEEEEvvEEEEvNT_6ParamsE,@function
        .size           _ZN7cutlass13device_kernelINS_4gemm6kernel13GemmUniversalIN4cute5tupleIJiiiiEEENS1_10collective13CollectiveMmaINS1_34MainloopSm90TmaGmmaWarpSpecializedILi11ENS5_IJNS4_1CILi2EEENSA_ILi1EEESC_EEENS1_35KernelTmaWarpSpecializedCooperativeEEENS5_IJNSA_ILi512EEENSA_ILi112EEENSA_ILi32EEEEEEaNS5_IJlSC_lEEEaSK_NS4_8TiledMMAINS4_8MMA_AtomIJNS4_4SM904GMMA26MMA_64x16x32_S32S8S8_SS_TNEEEENS4_6LayoutISD_NS5_IJSC_NSA_ILi0EEESS_EEEEENS5_IJNS4_10UnderscoreESV_SV_EEEEENS4_13SM90_TMA_LOADENS4_14ComposedLayoutINS4_7SwizzleILi1ELi4ELi3EEENS4_18smem_ptr_flag_bitsILi8EEENSR_INS5_IJNSA_ILi8EEESI_EEENS5_IJSI_SC_EEEEEEEvNS4_8identityENS4_23SM90_TMA_LOAD_MULTICASTES18_vS19_EENS_8epilogue10collective6detail29Sm90TmaWarpSpecializedAdapterINS1D_15DefaultEpilogueIaSK_SK_NS1C_6thread17LinearCombinationIaLi1EiiLNS1H_9ScaleType4KindE0ELNS_15FloatRoundStyleE2EaEENS1_15EpilogueDefaultEEEEEvvEEEEvNT_6ParamsE,(.L_x_154 - _ZN7cutlass13device_kernelINS_4gemm6kernel13GemmUniversalIN4cute5tupleIJiiiiEEENS1_10collective13CollectiveMmaINS1_34MainloopSm90TmaGmmaWarpSpecializedILi11ENS5_IJNS4_1CILi2EEENSA_ILi1EEESC_EEENS1_35KernelTmaWarpSpecializedCooperativeEEENS5_IJNSA_ILi512EEENSA_ILi112EEENSA_ILi32EEEEEEaNS5_IJlSC_lEEEaSK_NS4_8TiledMMAINS4_8MMA_AtomIJNS4_4SM904GMMA26MMA_64x16x32_S32S8S8_SS_TNEEEENS4_6LayoutISD_NS5_IJSC_NSA_ILi0EEESS_EEEEENS5_IJNS4_10UnderscoreESV_SV_EEEEENS4_13SM90_TMA_LOADENS4_14ComposedLayoutINS4_7SwizzleILi1ELi4ELi3EEENS4_18smem_ptr_flag_bitsILi8EEENSR_INS5_IJNSA_ILi8EEESI_EEENS5_IJSI_SC_EEEEEEEvNS4_8identityENS4_23SM90_TMA_LOAD_MULTICASTES18_vS19_EENS_8epilogue10collective6detail29Sm90TmaWarpSpecializedAdapterINS1D_15DefaultEpilogueIaSK_SK_NS1C_6thread17LinearCombinationIaLi1EiiLNS1H_9ScaleType4KindE0ELNS_15FloatRoundStyleE2EaEENS1_15EpilogueDefaultEEEEEvvEEEEvNT_6ParamsE)
        .other          _ZN7cutlass13device_kernelINS_4gemm6kernel13GemmUniversalIN4cute5tupleIJiiiiEEENS1_10collective13CollectiveMmaINS1_34MainloopSm90TmaGmmaWarpSpecializedILi11ENS5_IJNS4_1CILi2EEENSA_ILi1EEESC_EEENS1_35KernelTmaWarpSpecializedCooperativeEEENS5_IJNSA_ILi512EEENSA_ILi112EEENSA_ILi32EEEEEEaNS5_IJlSC_lEEEaSK_NS4_8TiledMMAINS4_8MMA_AtomIJNS4_4SM904GMMA26MMA_64x16x32_S32S8S8_SS_TNEEEENS4_6LayoutISD_NS5_IJSC_NSA_ILi0EEESS_EEEEENS5_IJNS4_10UnderscoreESV_SV_EEEEENS4_13SM90_TMA_LOADENS4_14ComposedLayoutINS4_7SwizzleILi1ELi4ELi3EEENS4_18smem_ptr_flag_bitsILi8EEENSR_INS5_IJNSA_ILi8EEESI_EEENS5_IJSI_SC_EEEEEEEvNS4_8identityENS4_23SM90_TMA_LOAD_MULTICASTES18_vS19_EENS_8epilogue10collective6detail29Sm90TmaWarpSpecializedAdapterINS1D_15DefaultEpilogueIaSK_SK_NS1C_6thread17LinearCombinationIaLi1EiiLNS1H_9ScaleType4KindE0ELNS_15FloatRoundStyleE2EaEENS1_15EpilogueDefaultEEEEEvvEEEEvNT_6ParamsE,@"STO_CUDA_ENTRY STV_DEFAULT"
_ZN7cutlass13device_kernelINS_4gemm6kernel13GemmUniversalIN4cute5tupleIJiiiiEEENS1_10collective13CollectiveMmaINS1_34MainloopSm90TmaGmmaWarpSpecializedILi11ENS5_IJNS4_1CILi2EEENSA_ILi1EEESC_EEENS1_35KernelTmaWarpSpecializedCooperativeEEENS5_IJNSA_ILi512EEENSA_ILi112EEENSA_ILi32EEEEEEaNS5_IJlSC_lEEEaSK_NS4_8TiledMMAINS4_8MMA_AtomIJNS4_4SM904GMMA26MMA_64x16x32_S32S8S8_SS_TNEEEENS4_6LayoutISD_NS5_IJSC_NSA_ILi0EEESS_EEEEENS5_IJNS4_10UnderscoreESV_SV_EEEEENS4_13SM90_TMA_LOADENS4_14ComposedLayoutINS4_7SwizzleILi1ELi4ELi3EEENS4_18smem_ptr_flag_bitsILi8EEENSR_INS5_IJNSA_ILi8EEESI_EEENS5_IJSI_SC_EEEEEEEvNS4_8identityENS4_23SM90_TMA_LOAD_MULTICASTES18_vS19_EENS_8epilogue10collective6detail29Sm90TmaWarpSpecializedAdapterINS1D_15DefaultEpilogueIaSK_SK_NS1C_6thread17LinearCombinationIaLi1EiiLNS1H_9ScaleType4KindE0ELNS_15FloatRoundStyleE2EaEENS1_15EpilogueDefaultEEEEEvvEEEEvNT_6ParamsE:
[----:B------:R-:W0:Y:S02]  /*0000*/  LDC R1, c[0x0][0x28] ;  /* 0x00000a00ff017b82 */ /* 0x000e240000000800 */
[----:B0-----:R-:W-:Y:S01]  /*0010*/  VIADD R1, R1, 0xffffff80 ;  /* 0xffffff8001017836 */ /* 0x001fe20000000000 */
[----:B------:R-:W0:Y:S01]  /*0020*/  S2R R4, SR_TID.X ;  /* 0x0000000000047919 */ /* 0x000e220000002100 */
[----:B------:R-:W-:Y:S01]  /*0030*/  ELECT P0, URZ, PT ;  /* 0x00000000003f782f */ /* 0x000fe20003800000 */
[----:B------:R-:W-:Y:S01]  /*0040*/  BSSY B0, `(.L_x_0) ;  /* 0x0000015000007945 */ /* 0x000fe20003800000 */
[--C-:B0-----:R-:W-:Y:S02]  /*0050*/  SHF.R.U32.HI R0, RZ, 0x5, R4.reuse ;  /* 0x00000005ff007819 */ /* 0x101fe40000011604 */
[----:B------:R-:W-:-:S03]  /*0060*/  SHF.R.U32.HI R2, RZ, 0x7, R4 ;  /* 0x00000007ff027819 */ /* 0x000fc60000011604 */
[----:B------:R-:W0:Y:S04]  /*0070*/  SHFL.IDX PT, R3, R0, RZ, 0x1f ;  /* 0x00001fff00037589 */ /* 0x000e2800000e0000 */
[----:B------:R-:W1:Y:S01]  /*0080*/  SHFL.IDX PT, R2, R2, RZ, 0x1f ;  /* 0x00001fff02027589 */ /* 0x000e6200000e0000 */
[----:B0-----:R-:W-:Y:S02]  /*0090*/  R2UR UR9, R3 ;  /* 0x00000000030972ca */ /* 0x001fe400000e0000 */
[----:B-1----:R-:W-:-:S11]  /*00a0*/  R2UR UR5, R2 ;  /* 0x00000000020572ca */ /* 0x002fd600000e0000 */
[----:B------:R-:W-:Y:S02]  /*00b0*/  USHF.R.S32.HI UR4, URZ, 0x1f, UR9 ;  /* 0x0000001f3f047899 */ /* 0x000fe40008011409 */
[----:B------:R-:W-:Y:S02]  /*00c0*/  ISETP.NE.OR P0, PT, RZ, UR9, !P0 ;  /* 0x00000009ff007c0c */ /* 0x000fe4000c705670 */
[----:B------:R-:W-:-:S04]  /*00d0*/  ULEA.HI UR4, UR4, UR9, URZ, 0x2 ;  /* 0x0000000904047291 */ /* 0x000fc8000f8f103f */
[----:B------:R-:W-:-:S04]  /*00e0*/  ULOP3.LUT UR4, UR4, 0xfffffffc, URZ, 0xc0, !UPT ;  /* 0xfffffffc04047892 */ /* 0x000fc8000f8ec03f */
[----:B------:R-:W-:-:S03]  /*00f0*/  UIADD3 UR9, UR9, -UR4, URZ ;  /* 0x8000000409097290 */ /* 0x000fc6000fffe03f */
[----:B------:R-:W-:Y:S09]  /*0100*/  @P0 BRA `(.L_x_1) ;  /* 0x0000000000200947 */ /* 0x000ff20003800000 */
[----:B------:R-:W-:Y:S02]  /*0110*/  ULDC.64 UR6, c[0x0][0x198] ;  /* 0x0000660000067ab9 */ /* 0x000fe40000000a00 */
[----:B------:R-:W-:Y:S02]  /*0120*/  UIADD3 UR10, UP0, UR6, 0xf0, URZ ;  /* 0x000000f0060a7890 */ /* 0x000fe4000ff1e03f */
[----:B------:R-:W-:Y:S02]  /*0130*/  UIADD3 UR6, UP1, UR6, 0x1f0, URZ ;  /* 0x000001f006067890 */ /* 0x000fe4000ff3e03f */
[----:B------:R-:W-:Y:S02]  /*0140*/  UIADD3.X UR11, URZ, UR7, URZ, UP0, !UPT ;  /* 0x000000073f0b7290 */ /* 0x000fe400087fe43f */
[----:B------:R-:W-:-:S07]  /*0150*/  UIADD3.X UR7, URZ, UR7, URZ, UP1, !UPT ;  /* 0x000000073f077290 */ /* 0x000fce0008ffe43f */
[----:B------:R0:W-:Y:S02]  /*0160*/  UTMACCTL.PF [UR10] ;  /* 0x000000000a0079b9 */ /* 0x0001e40008040000 */
[----:B------:R0:W-:Y:S02]  /*0170*/  UTMACCTL.PF [UR6] ;  /* 0x00000000060079b9 */ /* 0x0001e40008040000 */
[----:B0-----:R-:W-:Y:S01]  /*0180*/  NOP ;  /* 0x0000000000007918 */ /* 0x001fe20000000000 */
.L_x_1:
[----:B------:R-:W-:Y:S05]  /*0190*/  BSYNC B0 ;  /* 0x0000000000007941 */ /* 0x000fea0003800000 */
.L_x_0:
[----:B------:R-:W0:Y:S01]  /*01a0*/  SHFL.IDX PT, R2, R0, RZ, 0x1f ;  /* 0x00001fff00027589 */ /* 0x000e2200000e0000 */
[----:B------:R-:W-:Y:S01]  /*01b0*/  UISETP.NE.AND UP0, UPT, UR9, 0x3, UPT ;  /* 0x000000030900788c */ /* 0x000fe2000bf05270 */
[----:B------:R-:W-:Y:S01]  /*01c0*/  ISETP.NE.AND P1, PT, RZ, UR5, PT ;  /* 0x00000005ff007c0c */ /* 0x000fe2000bf25270 */
[----:B------:R-:W-:Y:S02]  /*01d0*/  UIADD3 UR16, UR5, -0x1, URZ ;  /* 0xffffffff05107890 */ /* 0x000fe4000fffe03f */
[----:B------:R-:W-:Y:S02]  /*01e0*/  UISETP.EQ.OR UP0, UPT, UR9, URZ, !UP0 ;  /* 0x0000003f0900728c */ /* 0x000fe4000c702670 */
[----:B------:R-:W-:Y:S02]  /*01f0*/  UISETP.GE.U32.AND UP1, UPT, UR16, 0x2, UPT ;  /* 0x000000021000788c */ /* 0x000fe4000bf26070 */
[----:B------:R-:W-:-:S04]  /*0200*/  UISETP.EQ.AND UP0, UPT, UR5, URZ, UP0 ;  /* 0x0000003f0500728c */ /* 0x000fc80008702270 */
[----:B------:R-:W-:-:S04]  /*0210*/  USEL UR36, URZ, 0x1, !UP0 ;  /* 0x000000013f247887 */ /* 0x000fc8000c000000 */
[----:B------:R-:W-:Y:S01]  /*0220*/  USEL UR36, UR36, 0x2, UP1 ;  /* 0x0000000224247887 */ /* 0x000fe20008800000 */
[----:B0-----:R-:W-:-:S13]  /*0230*/  ISETP.NE.AND P0, PT, R2, RZ, PT ;  /* 0x000000ff0200720c */ /* 0x001fda0003f05270 */
[----:B------:R-:W-:Y:S05]  /*0240*/  @P0 BRA `(.L_x_2) ;  /* 0x00000000009c0947 */ /* 0x000fea0003800000 */
[----:B------:R-:W-:Y:S01]  /*0250*/  ELECT P0, URZ, PT ;  /* 0x00000000003f782f */ /* 0x000fe20003800000 */
[----:B------:R-:W-:-:S12]  /*0260*/  BSSY B0, `(.L_x_2) ;  /* 0x0000025000007945 */ /* 0x000fd80003800000 */
[----:B------:R-:W-:Y:S05]  /*0270*/  @!P0 BRA `(.L_x_3) ;  /* 0x00000000008c8947 */ /* 0x000fea0003800000 */
[----:B------:R-:W0:Y:S01]  /*0280*/  S2UR UR8, SR_CgaCtaId ;  /* 0x00000000000879c3 */ /* 0x000e220000008800 */
[----:B------:R-:W-:Y:S01]  /*0290*/  UMOV UR4, 0x400 ;  /* 0x0000040000047882 */ /* 0x000fe20000000000 */
[----:B------:R-:W-:Y:S01]  /*02a0*/  UMOV UR5, 0x1 ;  /* 0x0000000100057882 */ /* 0x000fe20000000000 */
[----:B------:R-:W-:Y:S02]  /*02b0*/  UMOV UR6, 0x4 ;  /* 0x0000000400067882 */ /* 0x000fe40000000000 */
[----:B------:R-:W-:-:S04]  /*02c0*/  UIADD3 UR6, -UR6, 0x100000, URZ ;  /* 0x0010000006067890 */ /* 0x000fc8000fffe13f */
[----:B------:R-:W-:Y:S02]  /*02d0*/  USHF.L.U32 UR7, UR6, 0xb, URZ ;  /* 0x0000000b06077899 */ /* 0x000fe4000800063f */
[----:B------:R-:W-:Y:S02]  /*02e0*/  USHF.L.U32 UR6, UR6, 0x1, URZ ;  /* 0x0000000106067899 */ /* 0x000fe4000800063f */
[----:B0-----:R-:W-:Y:S02]  /*02f0*/  ULEA UR8, UR8, UR4, 0x18 ;  /* 0x0000000408087291 */ /* 0x001fe4000f8ec03f */
[----:B------:R-:W-:-:S04]  /*0300*/  UIADD3 UR4, -UR5, 0x100000, URZ ;  /* 0x0010000005047890 */ /* 0x000fc8000fffe13f */
[----:B------:R-:W-:Y:S02]  /*0310*/  USHF.L.U32 UR5, UR4, 0xb, URZ ;  /* 0x0000000b04057899 */ /* 0x000fe4000800063f */
[----:B------:R-:W-:Y:S01]  /*0320*/  USHF.L.U32 UR4, UR4, 0x1, URZ ;  /* 0x0000000104047899 */ /* 0x000fe2000800063f */
[----:B------:R-:W0:Y:S11]  /*0330*/  FENCE.VIEW.ASYNC.S ;  /* 0x00000000000073c6 */ /* 0x000e360000000000 */
[----:B0-----:R0:W1:Y:S01]  /*0340*/  SYNCS.EXCH.64 URZ, [UR8], UR4 ;  /* 0x00000004083f75b2 */ /* 0x0010620008000100 */
[----:B------:R0:W2:Y:S01]  /*0350*/  SYNCS.EXCH.64 URZ, [UR8+0x58], UR6 ;  /* 0x00005806083f75b2 */ /* 0x0000a20008000100 */
[----:B------:R0:W3:Y:S01]  /*0360*/  SYNCS.EXCH.64 URZ, [UR8+0x8], UR4 ;  /* 0x00000804083f75b2 */ /* 0x0000e20008000100 */
[----:B------:R0:W4:Y:S01]  /*0370*/  SYNCS.EXCH.64 URZ, [UR8+0x60], UR6 ;  /* 0x00006006083f75b2 */ /* 0x0001220008000100 */
[----:B------:R0:W0:Y:S01]  /*0380*/  SYNCS.EXCH.64 URZ, [UR8+0x10], UR4 ;  /* 0x00001004083f75b2 */ /* 0x0000220008000100 */
        /* <DEDUP_REMOVED lines=17> */
[----:B------:R-:W-:Y:S01]  /*04a0*/  NOP ;  /* 0x0000000000007918 */ /* 0x000fe20000000000 */
.L_x_3:
[----:B0-----:R-:W-:Y:S05]  /*04b0*/  BSYNC B0 ;  /* 0x0000000000007941 */ /* 0x001fea0003800000 */
.L_x_2:
[----:B------:R-:W0:Y:S01]  /*04c0*/  S2UR UR13, SR_CTAID.X ;  /* 0x00000000000d79c3 */ /* 0x000e220000002500 */
[----:B------:R-:W-:Y:S01]  /*04d0*/  SHF.R.S32.HI R3, RZ, 0x1f, R4 ;  /* 0x0000001fff037819 */ /* 0x000fe20000011404 */
[----:B------:R5:W1:Y:S01]  /*04e0*/  SHFL.IDX PT, R6, R0, RZ, 0x1f ;  /* 0x00001fff00067589 */ /* 0x000a6200000e0000 */
[----:B------:R-:W-:Y:S01]  /*04f0*/  ULDC UR4, c[0x0][0x150] ;  /* 0x0000540000047ab9 */ /* 0x000fe20000000800 */
[----:B------:R-:W-:Y:S02]  /*0500*/  ELECT P0, URZ, PT ;  /* 0x00000000003f782f */ /* 0x000fe40003800000 */
[----:B------:R-:W-:Y:S01]  /*0510*/  LEA.HI R3, R3, R4, RZ, 0x7 ;  /* 0x0000000403037211 */ /* 0x000fe200078f38ff */
[----:B------:R-:W-:Y:S01]  /*0520*/  ULDC UR5, c[0x0][0x154] ;  /* 0x0000550000057ab9 */ /* 0x000fe20000000800 */
[----:B------:R-:W-:Y:S01]  /*0530*/  SHF.R.S32.HI R7, RZ, 0x1f, R2 ;  /* 0x0000001fff077819 */ /* 0x000fe20000011402 */
[----:B------:R-:W2:Y:S01]  /*0540*/  S2UR UR10, SR_CTAID.Y ;  /* 0x00000000000a79c3 */ /* 0x000ea20000002600 */
[----:B------:R-:W-:Y:S01]  /*0550*/  LOP3.LUT R3, R3, 0xffffff80, RZ, 0xc0, !PT ;  /* 0xffffff8003037812 */ /* 0x000fe200078ec0ff */
[----:B------:R-:W-:Y:S01]  /*0560*/  ULDC UR8, c[0x0][0x144] ;  /* 0x0000510000087ab9 */ /* 0x000fe20000000800 */
[----:B------:R-:W-:Y:S01]  /*0570*/  LEA.HI R7, R7, R2, RZ, 0x2 ;  /* 0x0000000207077211 */ /* 0x000fe200078f10ff */
[----:B------:R-:W-:Y:S01]  /*0580*/  NOP ;  /* 0x0000000000007918 */ /* 0x000fe20000000000 */
[----:B------:R-:W-:Y:S01]  /*0590*/  NOP ;  /* 0x0000000000007918 */ /* 0x000fe20000000000 */
[----:B------:R-:W-:Y:S01]  /*05a0*/  IMAD.IADD R3, R4, 0x1, -R3 ;  /* 0x0000000104037824 */ /* 0x000fe200078e0a03 */
[----:B------:R-:W-:Y:S01]  /*05b0*/  LOP3.LUT R7, R7, 0x3ffffffc, RZ, 0xc0, !PT ;  /* 0x3ffffffc07077812 */ /* 0x000fe200078ec0ff */
[----:B------:R-:W-:Y:S01]  /*05c0*/  ULDC UR11, c[0x0][0x148] ;  /* 0x00005200000b7ab9 */ /* 0x000fe20000000800 */
[----:B------:R-:W-:-:S02]  /*05d0*/  IMAD.MOV.U32 R19, RZ, RZ, 0x1 ;  /* 0x00000001ff137424 */ /* 0x000fc400078e00ff */
[----:B------:R-:W-:Y:S01]  /*05e0*/  SHF.R.S32.HI R4, RZ, 0x1f, R3 ;  /* 0x0000001fff047819 */ /* 0x000fe20000011403 */
[----:B------:R-:W-:-:S03]  /*05f0*/  IMAD.IADD R2, R2, 0x1, -R7 ;  /* 0x0000000102027824 */ /* 0x000fc600078e0a07 */
[----:B------:R-:W-:Y:S02]  /*0600*/  LEA.HI R4, R4, R3, RZ, 0x3 ;  /* 0x0000000304047211 */ /* 0x000fe400078f18ff */
[----:B0-----:R-:W-:Y:S02]  /*0610*/  I2FP.F32.U32 R5, UR13 ;  /* 0x0000000d00057c45 */ /* 0x001fe40008201000 */
[--C-:B-----5:R-:W-:Y:S02]  /*0620*/  SHF.R.S32.HI R0, RZ, 0x3, R4.reuse ;  /* 0x00000003ff007819 */ /* 0x120fe40000011404 */
[----:B-1----:R-:W-:Y:S01]  /*0630*/  ISETP.NE.OR P0, PT, R6, RZ, !P0 ;  /* 0x000000ff0600720c */ /* 0x002fe20004705670 */
[----:B------:R-:W-:Y:S01]  /*0640*/  FMUL R8, R5, UR4 ;  /* 0x0000000405087c20 */ /* 0x000fe20008400000 */
[----:B------:R-:W-:-:S04]  /*0650*/  SHF.R.S32.HI R5, RZ, 0x1f, R4 ;  /* 0x0000001fff057819 */ /* 0x000fc80000011404 */
[----:B------:R-:W-:Y:S01]  /*0660*/  LEA.HI R5, R5, R0, RZ, 0x2 ;  /* 0x0000000005057211 */ /* 0x000fe200078f10ff */
[----:B------:R-:W0:Y:S03]  /*0670*/  F2I.U32.TRUNC.NTZ R8, R8 ;  /* 0x0000000800087305 */ /* 0x000e26000020f000 */
[----:B------:R-:W-:-:S03]  /*0680*/  LOP3.LUT R5, R5, 0xfffffffc, RZ, 0xc0, !PT ;  /* 0xfffffffc05057812 */ /* 0x000fc600078ec0ff */
[----:B------:R-:W-:Y:S01]  /*0690*/  VOTEU.ALL UP0, P0 ;  /* 0x00000000003f7886 */ /* 0x000fe20000000000 */
[----:B------:R-:W-:Y:S01]  /*06a0*/  VOTEU.ALL UP1, P0 ;  /* 0x00000000003f7886 */ /* 0x000fe20000020000 */
[----:B------:R-:W-:Y:S01]  /*06b0*/  IMAD.IADD R5, R0, 0x1, -R5 ;  /* 0x0000000100057824 */ /* 0x000fe200078e0a05 */
[----:B--2---:R-:W-:Y:S02]  /*06c0*/  I2FP.F32.U32 R0, UR10 ;  /* 0x0000000a00007c45 */ /* 0x004fe40008201000 */
[----:B------:R-:W1:Y:S01]  /*06d0*/  @!UP0 S2UR UR7, SR_CgaCtaId ;  /* 0x00000000000789c3 */ /* 0x000e620000008800 */
[----:B------:R-:W-:Y:S01]  /*06e0*/  IMAD R2, R2, 0x4, R5 ;  /* 0x0000000402027824 */ /* 0x000fe200078e0205 */
[----:B------:R-:W-:Y:S01]  /*06f0*/  @!UP0 UMOV UR6, 0x400 ;  /* 0x0000040000068882 */ /* 0x000fe20000000000 */
[----:B------:R-:W-:Y:S01]  /*0700*/  FMUL R4, R0, UR5 ;  /* 0x0000000500047c20 */ /* 0x000fe20008400000 */
[----:B0-----:R-:W-:Y:S02]  /*0710*/  R2UR UR4, R8 ;  /* 0x00000000080472ca */ /* 0x001fe400000e0000 */
[----:B------:R-:W-:-:S03]  /*0720*/  LEA.HI R0, R2, R2, RZ, 0x1 ;  /* 0x0000000202007211 */ /* 0x000fc600078f08ff */
[----:B------:R-:W0:Y:S01]  /*0730*/  F2I.U32.TRUNC.NTZ R4, R4 ;  /* 0x0000000400047305 */ /* 0x000e22000020f000 */
[----:B------:R-:W-:-:S05]  /*0740*/  LOP3.LUT R5, R0, 0xfffffffe, RZ, 0xc0, !PT ;  /* 0xfffffffe00057812 */ /* 0x000fca00078ec0ff */
[----:B------:R-:W-:Y:S02]  /*0750*/  IMAD.IADD R5, R2, 0x1, -R5 ;  /* 0x0000000102057824 */ /* 0x000fe400078e0a05 */
[----:B------:R-:W-:-:S04]  /*0760*/  UIADD3 UR4, -UR4, URZ, URZ ;  /* 0x0000003f04047290 */ /* 0x000fc8000fffe13f */
[----:B------:R-:W-:Y:S01]  /*0770*/  UIMAD UR8, UR8, UR4, UR13 ;  /* 0x00000004080872a4 */ /* 0x000fe2000f8e020d */
[----:B0-----:R-:W-:Y:S02]  /*0780*/  R2UR UR12, R4 ;  /* 0x00000000040c72ca */ /* 0x001fe400000e0000 */
[----:B------:R-:W-:Y:S01]  /*0790*/  UMOV UR4, 0x20 ;  /* 0x0000002000047882 */ /* 0x000fe20000000000 */
[----:B------:R-:W0:Y:S02]  /*07a0*/  LDC R4, c[0x0][0x140] ;  /* 0x00005000ff047b82 */ /* 0x000e240000000800 */
[----:B------:R-:W-:Y:S01]  /*07b0*/  ISETP.NE.AND P3, PT, R5, UR8, PT ;  /* 0x0000000805007c0c */ /* 0x000fe2000bf65270 */
[----:B------:R-:W-:Y:S01]  /*07c0*/  IMAD.SHL.U32 R5, R2, 0x4, RZ ;  /* 0x0000000402057824 */ /* 0x000fe200078e00ff */
[----:B------:R-:W-:-:S04]  /*07d0*/  @!UP0 UIADD3 UR4, -UR4, 0x100000, URZ ;  /* 0x0010000004048890 */ /* 0x000fc8000fffe13f */
[----:B------:R-:W-:Y:S02]  /*07e0*/  @!UP0 USHF.L.U32 UR5, UR4, 0xb, URZ ;  /* 0x0000000b04058899 */ /* 0x000fe4000800063f */
[----:B------:R-:W-:Y:S02]  /*07f0*/  @!UP0 USHF.L.U32 UR4, UR4, 0x1, URZ ;  /* 0x0000000104048899 */ /* 0x000fe4000800063f */
[----:B-1----:R-:W-:Y:S01]  /*0800*/  @!UP0 ULEA UR6, UR7, UR6, 0x18 ;  /* 0x0000000607068291 */ /* 0x002fe2000f8ec03f */
[----:B------:R-:W-:Y:S01]  /*0810*/  LOP3.LUT R9, R2, 0xc, R5, 0x78, !PT ;  /* 0x0000000c02097812 */ /* 0x000fe200078e7805 */
[----:B------:R-:W-:Y:S01]  /*0820*/  VOTEU.ALL UP0, P0 ;  /* 0x00000000003f7886 */ /* 0x000fe20000000000 */
[----:B------:R-:W-:Y:S01]  /*0830*/  LOP3.LUT P0, RZ, R3, 0x7, RZ, 0xc0, !PT ;  /* 0x0000000703ff7812 */ /* 0x000fe2000780c0ff */
[----:B------:R-:W-:Y:S02]  /*0840*/  UIADD3 UR12, -UR12, URZ, URZ ;  /* 0x0000003f0c0c7290 */ /* 0x000fe4000fffe13f */
[----:B------:R1:W-:Y:S01]  /*0850*/  STL [R1+0x50], R9 ;  /* 0x0000500901007387 */ /* 0x0003e20000100800 */
[----:B------:R-:W-:-:S02]  /*0860*/  ISETP.LT.U32.AND P0, PT, R9, 0x2, !P0 ;  /* 0x000000020900780c */ /* 0x000fc40004701070 */
[----:B------:R-:W-:Y:S01]  /*0870*/  @P3 LEA.HI R0, R9, R9, RZ, 0x1 ;  /* 0x0000000909003211 */ /* 0x000fe200078f08ff */
[----:B------:R-:W2:Y:S02]  /*0880*/  FENCE.VIEW.ASYNC.S ;  /* 0x00000000000073c6 */ /* 0x000ea40000000000 */
[----:B--2---:R-:W2:Y:S01]  /*0890*/  @!UP0 SYNCS.EXCH.64 URZ, [UR6+0xc0], UR4 ;  /* 0x0000c004063f85b2 */ /* 0x004ea20008000100 */
[----:B------:R-:W-:Y:S02]  /*08a0*/  @P3 SHF.R.S32.HI R0, RZ, 0x1, R0 ;  /* 0x00000001ff003819 */ /* 0x000fe40000011400 */
[----:B0-----:R-:W-:Y:S01]  /*08b0*/  ISETP.EQ.U32.AND P2, PT, R4, 0x1, PT ;  /* 0x000000010400780c */ /* 0x001fe20003f42070 */
[----:B------:R0:W1:Y:S01]  /*08c0*/  @!UP1 SYNCS.EXCH.64 URZ, [UR6+0xc8], UR4 ;  /* 0x0000c804063f95b2 */ /* 0x0000620008000100 */
[----:B------:R-:W-:Y:S01]  /*08d0*/  NOP ;  /* 0x0000000000007918 */ /* 0x000fe20000000000 */
[----:B0-----:R-:W-:-:S06]  /*08e0*/  UIMAD UR4, UR11, UR12, UR10 ;  /* 0x0000000c0b0472a4 */ /* 0x001fcc000f8e020a */
[----:B------:R-:W-:Y:S02]  /*08f0*/  @P3 ISETP.NE.AND P4, PT, R0, UR4, PT ;  /* 0x0000000400003c0c */ /* 0x000fe4000bf85270 */
[----:B------:R-:W-:Y:S02]  /*0900*/  SEL R0, RZ, 0x1, !P0 ;  /* 0x00000001ff007807 */ /* 0x000fe40004000000 */
[----:B------:R-:W-:-:S04]  /*0910*/  @P3 SEL R19, RZ, 0x1, P4 ;  /* 0x00000001ff133807 */ /* 0x000fc80002000000 */
[----:B------:R-:W-:Y:S01]  /*0920*/  LOP3.LUT R19, R19, R0, RZ, 0xc0, !PT ;  /* 0x0000000013137212 */ /* 0x000fe200078ec0ff */
[----:B--2---:R-:W-:Y:S06]  /*0930*/  @!P2 BRA `(.L_x_4) ;  /* 0x000000000008a947 */ /* 0x004fec0003800000 */
[----:B-1-34-:R-:W-:Y:S01]  /*0940*/  UCGABAR_ARV ;  /* 0x00000000000079c7 */ /* 0x01afe20008000000 */
[----:B------:R-:W-:Y:S05]  /*0950*/  BRA `(.L_x_5) ;  /* 0x0000000000047947 */ /* 0x000fea0003800000 */
.L_x_4:
[----:B-1-34-:R-:W-:Y:S01]  /*0960*/  NOP ;  /* 0x0000000000007918 */ /* 0x01afe20000000000 */
.L_x_5:
[----:B------:R-:W-:Y:S01]  /*0970*/  ULDC UR4, c[0x0][0x65c] ;  /* 0x0001970000047ab9 */ /* 0x000fe20000000800 */
[----:B------:R-:W-:Y:S01]  /*0980*/  UMOV UR5, URZ ;  /* 0x0000003f00057c82 */ /* 0x000fe20008000000 */
[----:B------:R-:W-:-:S03]  /*0990*/  UISETP.NE.AND UP0, UPT, UR4, 0x1, UPT ;  /* 0x000000010400788c */ /* 0x000fc6000bf05270 */
[----:B------:R-:W-:Y:S01]  /*09a0*/  UMOV UR4, UR13 ;  /* 0x0000000d00047c82 */ /* 0x000fe20008000000 */
[----:B------:R-:W-:Y:S02]  /*09b0*/  UP2UR UR37, UPR, URZ, 0x1 ;  /* 0x000000013f257883 */ /* 0x000fe40008000000 */
[----:B------:R-:W-:Y:S02]  /*09c0*/  PLOP3.LUT P0, PT, PT, PT, UP0, 0x80, 0x0 ;  /* 0x000000000000781c */ /* 0x000fe40003f0f008 */
[----:B------:R-:W-:Y:S02]  /*09d0*/  PLOP3.LUT P3, PT, PT, PT, UP0, 0x80, 0x0 ;  /* 0x000000000000781c */ /* 0x000fe40003f6f008 */
[----:B------:R-:W-:Y:S01]  /*09e0*/  PLOP3.LUT P5, PT, PT, PT, UP0, 0x80, 0x0 ;  /* 0x000000000000781c */ /* 0x000fe20003faf008 */
[----:B------:R-:W-:Y:S01]  /*09f0*/  @UP0 ULDC UR14, c[0x0][0x10] ;  /* 0x00000400000e0ab9 */ /* 0x000fe20000000800 */
[----:B------:R-:W-:Y:S01]  /*0a00*/  @UP0 UMOV UR6, UR10 ;  /* 0x0000000a00060c82 */ /* 0x000fe20008000000 */
[----:B------:R-:W-:Y:S01]  /*0a10*/  @UP0 UMOV UR7, URZ ;  /* 0x0000003f00070c82 */ /* 0x000fe20008000000 */
[----:B------:R-:W-:Y:S01]  /*0a20*/  PLOP3.LUT P4, PT, PT, PT, UP0, 0x80, 0x0 ;  /* 0x000000000000781c */ /* 0x000fe20003f8f008 */
[----:B------:R-:W-:-:S03]  /*0a30*/  @UP0 UIMAD.WIDE.U32 UR14, UR13, UR14, UR6 ;  /* 0x0000000e0d0e02a5 */ /* 0x000fc6000f8e0006 */
[----:B------:R-:W-:Y:S01]  /*0a40*/  @!UP0 ULDC UR7, c[0x0][0xc] ;  /* 0x0000030000078ab9 */ /* 0x000fe20000000800 */
[----:B------:R-:W-:Y:S01]  /*0a50*/  @UP0 UMOV UR6, URZ ;  /* 0x0000003f00060c82 */ /* 0x000fe20008000000 */
[----:B------:R-:W-:Y:S01]  /*0a60*/  @!UP0 UIMAD.WIDE.U32 UR4, UR10, UR7, UR4 ;  /* 0x000000070a0482a5 */ /* 0x000fe2000f8e0004 */
[----:B------:R-:W-:Y:S01]  /*0a70*/  IMAD.U32 R2, RZ, RZ, UR14 ;  /* 0x0000000eff027e24 */ /* 0x000fe2000f8e00ff */
[----:B------:R-:W-:Y:S02]  /*0a80*/  @UP0 UIADD3 UR6, UR15, UR6, URZ ;  /* 0x000000060f060290 */ /* 0x000fe4000fffe03f */
[----:B------:R-:W-:Y:S02]  /*0a90*/  IMAD.U32 R3, RZ, RZ, UR15 ;  /* 0x0000000fff037e24 */ /* 0x000fe4000f8e00ff */
[----:B------:R-:W-:Y:S02]  /*0aa0*/  @P0 IMAD.MOV.U32 R7, RZ, RZ, R2 ;  /* 0x000000ffff070224 */ /* 0x000fe400078e0002 */
[----:B------:R-:W-:-:S02]  /*0ab0*/  IMAD.U32 R5, RZ, RZ, UR5 ;  /* 0x00000005ff057e24 */ /* 0x000fc4000f8e00ff */
[----:B------:R-:W-:Y:S02]  /*0ac0*/  IMAD.U32 R2, RZ, RZ, UR4 ;  /* 0x00000004ff027e24 */ /* 0x000fe4000f8e00ff */
[----:B------:R-:W-:Y:S02]  /*0ad0*/  @P3 IMAD.U32 R6, RZ, RZ, UR6 ;  /* 0x00000006ff063e24 */ /* 0x000fe4000f8e00ff */
[----:B------:R-:W-:Y:S02]  /*0ae0*/  @!P5 IMAD.MOV.U32 R6, RZ, RZ, R5 ;  /* 0x000000ffff06d224 */ /* 0x000fe400078e0005 */
[----:B------:R-:W-:Y:S02]  /*0af0*/  @!P4 IMAD.MOV.U32 R7, RZ, RZ, R2 ;  /* 0x000000ffff07c224 */ /* 0x000fe400078e0002 */
[----:B------:R-:W-:Y:S01]  /*0b00*/  IMAD.U32 R3, RZ, RZ, UR5 ;  /* 0x00000005ff037e24 */ /* 0x000fe2000f8e00ff */
[----:B------:R0:W-:Y:S01]  /*0b10*/  STL [R1+0x54], R6 ;  /* 0x0000540601007387 */ /* 0x0001e20000100800 */
[----:B------:R-:W-:-:S03]  /*0b20*/  IMAD.U32 R4, RZ, RZ, UR4 ;  /* 0x00000004ff047e24 */ /* 0x000fc6000f8e00ff */
[----:B------:R0:W-:Y:S01]  /*0b30*/  STL [R1+0x58], R7 ;  /* 0x0000580701007387 */ /* 0x0001e20000100800 */
[----:B------:R-:W-:Y:S05]  /*0b40*/  @!P2 BRA `(.L_x_6) ;  /* 0x00000000000ca947 */ /* 0x000fea0003800000 */
[----:B------:R-:W-:Y:S01]  /*0b50*/  UCGABAR_WAIT ;  /* 0x0000000000007dc7 */ /* 0x000fe20008000000 */
[----:B------:R-:W-:Y:S01]  /*0b60*/  CCTL.IVALL ;  /* 0x00000000ff00798f */ /* 0x000fe20002000000 */
[----:B------:R-:W-:Y:S05]  /*0b70*/  BRA `(.L_x_7) ;  /* 0x0000000000047947 */ /* 0x000fea0003800000 */
.L_x_6:
[----:B------:R-:W-:Y:S06]  /*0b80*/  BAR.SYNC.DEFER_BLOCKING 0x0 ;  /* 0x0000000000007b1d */ /* 0x000fec0000010000 */
.L_x_7:
[----:B------:R-:W-:Y:S05]  /*0b90*/  @!P1 BRA `(.L_x_8) ;  /* 0x000000ec00cc9947 */ /* 0x000fea0003800000 */
[----:B------:R-:W-:-:S06]  /*0ba0*/  UISETP.GT.U32.AND UP0, UPT, UR16, 0x1, UPT ;  /* 0x000000011000788c */ /* 0x000fcc000bf04070 */
[----:B------:R-:W-:-:S13]  /*0bb0*/  PLOP3.LUT P0, PT, PT, PT, UP0, 0x80, 0x0 ;  /* 0x000000000000781c */ /* 0x000fda0003f0f008 */
[----:B------:R-:W-:Y:S05]  /*0bc0*/  @P0 EXIT ;  /* 0x000000000000094d */ /* 0x000fea0003800000 */
[----:B------:R-:W-:Y:S01]  /*0bd0*/  ULDC.64 UR4, c[0x0][0x650] ;  /* 0x0001940000047ab9 */ /* 0x000fe20000000a00 */
[----:B------:R-:W-:Y:S01]  /*0be0*/  UMOV UR49, 0xffffffff ;  /* 0xffffffff00317882 */ /* 0x000fe20000000000 */
[----:B------:R-:W-:Y:S01]  /*0bf0*/  ISETP.GE.U32.AND P0, PT, R7, UR4, PT ;  /* 0x0000000407007c0c */ /* 0x000fe2000bf06070 */
[----:B------:R-:W-:Y:S01]  /*0c00*/  UMOV UR48, 0xffffffff ;  /* 0xffffffff00307882 */ /* 0x000fe20000000000 */
[----:B------:R-:W-:Y:S01]  /*0c10*/  UMOV UR47, 0xffffffff ;  /* 0xffffffff002f7882 */ /* 0x000fe20000000000 */
[----:B------:R-:W-:Y:S02]  /*0c20*/  PRMT R0, RZ, 0x7610, R0 ;  /* 0x00007610ff007816 */ /* 0x000fe40000000000 */
[----:B------:R-:W-:-:S13]  /*0c30*/  ISETP.GE.U32.AND.EX P0, PT, R6, UR5, PT, P0 ;  /* 0x0000000506007c0c */ /* 0x000fda000bf06100 */
[----:B------:R-:W-:Y:S05]  /*0c40*/  @P0 BRA `(.L_x_9) ;  /* 0x0000000400480947 */ /* 0x000fea0003800000 */
[----:B------:R-:W-:Y:S01]  /*0c50*/  ULDC.64 UR16, c[0x0][0x628] ;  /* 0x00018a0000107ab9 */ /* 0x000fe20000000a00 */
[C---:B------:R-:W-:Y:S01]  /*0c60*/  R2UR UR19, R7.reuse ;  /* 0x00000000071372ca */ /* 0x040fe200000e0000 */
[----:B------:R-:W-:Y:S01]  /*0c70*/  ULDC UR18, c[0x0][0x630] ;  /* 0x00018c0000127ab9 */ /* 0x000fe20000000800 */
[----:B------:R-:W-:Y:S02]  /*0c80*/  ISETP.NE.U32.AND P0, PT, RZ, UR16, PT ;  /* 0x00000010ff007c0c */ /* 0x000fe4000bf05070 */
[----:B------:R-:W-:Y:S02]  /*0c90*/  R2UR UR4, R7 ;  /* 0x00000000070472ca */ /* 0x000fe400000e0000 */
[----:B------:R-:W-:Y:S02]  /*0ca0*/  ISETP.NE.AND.EX P0, PT, RZ, UR17, PT, P0 ;  /* 0x00000011ff007c0c */ /* 0x000fe4000bf05300 */
[----:B------:R-:W-:-:S11]  /*0cb0*/  R2UR UR5, R6 ;  /* 0x00000000060572ca */ /* 0x000fd600000e0000 */
[----:B------:R-:W-:Y:S05]  /*0cc0*/  @!P0 BRA `(.L_x_10) ;  /* 0x0000000000308947 */ /* 0x000fea0003800000 */
[----:B------:R-:W-:Y:S01]  /*0cd0*/  R2UR UR4, R7 ;  /* 0x00000000070472ca */ /* 0x000fe200000e0000 */
[----:B------:R-:W-:Y:S01]  /*0ce0*/  ULDC UR9, c[0x0][0x634] ;  /* 0x00018d0000097ab9 */ /* 0x000fe20000000800 */
[----:B------:R-:W-:-:S11]  /*0cf0*/  R2UR UR13, R6 ;  /* 0x00000000060d72ca */ /* 0x000fd600000e0000 */
[----:B------:R-:W-:-:S04]  /*0d00*/  UIADD3 UR9, UP0, UR4, UR9, URZ ;  /* 0x0000000904097290 */ /* 0x000fc8000ff1e03f */
[----:B------:R-:W-:-:S04]  /*0d10*/  UIADD3.X UR13, URZ, UR13, URZ, UP0, !UPT ;  /* 0x0000000d3f0d7290 */ /* 0x000fc800087fe43f */
[----:B------:R-:W-:-:S04]  /*0d20*/  UIMAD.WIDE.U32 UR4, UR13, UR16, URZ ;  /* 0x000000100d0472a5 */ /* 0x000fc8000f8e003f */
[----:B------:R-:W-:Y:S02]  /*0d30*/  UIMAD.WIDE.U32 UR6, UP0, UR9, UR17, UR4 ;  /* 0x00000011090672a5 */ /* 0x000fe4000f800004 */
[----:B------:R-:W-:Y:S02]  /*0d40*/  UIMAD.WIDE.U32 UR4, UR9, UR16, URZ ;  /* 0x00000010090472a5 */ /* 0x000fe4000f8e003f */
[----:B------:R-:W-:Y:S02]  /*0d50*/  UIADD3.X UR15, URZ, URZ, URZ, UP0, !UPT ;  /* 0x0000003f3f0f7290 */ /* 0x000fe400087fe43f */
[----:B------:R-:W-:Y:S01]  /*0d60*/  UIADD3 URZ, UP0, UR5, UR6, URZ ;  /* 0x00000006053f7290 */ /* 0x000fe2000ff1e03f */
[----:B------:R-:W-:-:S03]  /*0d70*/  UMOV UR14, UR7 ;  /* 0x00000007000e7c82 */ /* 0x000fc60008000000 */
[----:B------:R-:W-:-:S12]  /*0d80*/  UIMAD.WIDE.U32.X UR4, UR13, UR17, UR14, UP0 ;  /* 0x000000110d0472a5 */ /* 0x000fd800080e040e */
.L_x_10:
[----:B------:R-:W-:Y:S01]  /*0d90*/  USHF.R.U64 UR47, UR4, UR18, UR5 ;  /* 0x00000012042f7299 */ /* 0x000fe20008001205 */
[----:B------:R-:W-:Y:S01]  /*0da0*/  R2UR UR7, R6 ;  /* 0x00000000060772ca */ /* 0x000fe200000e0000 */
[----:B------:R-:W-:Y:S02]  /*0db0*/  USHF.R.U32.HI UR4, URZ, UR18, UR5 ;  /* 0x000000123f047299 */ /* 0x000fe40008011605 */
[----:B------:R-:W-:Y:S01]  /*0dc0*/  UIADD3 UR5, UP0, URZ, -UR47, URZ ;  /* 0x8000002f3f057290 */ /* 0x000fe2000ff1e03f */
[----:B------:R-:W-:Y:S01]  /*0dd0*/  ULDC.64 UR14, c[0x0][0x620] ;  /* 0x00018800000e7ab9 */ /* 0x000fe20000000a00 */
[----:B------:R-:W-:Y:S02]  /*0de0*/  UMOV UR6, UR19 ;  /* 0x0000001300067c82 */ /* 0x000fe40008000000 */
[----:B------:R-:W-:Y:S01]  /*0df0*/  UIADD3.X UR4, URZ, ~UR4, URZ, UP0, !UPT ;  /* 0x800000043f047290 */ /* 0x000fe200087fe43f */
[----:B------:R-:W-:Y:S01]  /*0e00*/  ULDC UR9, c[0x0][0x618] ;  /* 0x0001860000097ab9 */ /* 0x000fe20000000800 */
[----:B------:R-:W-:-:S02]  /*0e10*/  UIMAD UR12, UR11, UR12, UR10 ;  /* 0x0000000c0b0c72a4 */ /* 0x000fc4000f8e020a */
[----:B------:R-:W-:Y:S02]  /*0e20*/  UIMAD UR4, UR4, UR14, URZ ;  /* 0x0000000e040472a4 */ /* 0x000fe4000f8e023f */
[----:B------:R-:W-:Y:S02]  /*0e30*/  UIMAD.WIDE.U32 UR6, UR5, UR14, UR6 ;  /* 0x0000000e050672a5 */ /* 0x000fe4000f8e0006 */
[----:B------:R-:W-:Y:S01]  /*0e40*/  UIMAD UR4, UR5, UR15, UR4 ;  /* 0x0000000f050472a4 */ /* 0x000fe2000f8e0204 */
[----:B------:R-:W-:Y:S01]  /*0e50*/  ULDC UR10, c[0x0][0x608] ;  /* 0x00018200000a7ab9 */ /* 0x000fe20000000800 */
[----:B------:R-:W-:Y:S02]  /*0e60*/  ULDC UR18, c[0x0][0x658] ;  /* 0x0001960000127ab9 */ /* 0x000fe40000000800 */
[----:B------:R-:W-:Y:S01]  /*0e70*/  UIADD3 UR7, UR7, UR4, URZ ;  /* 0x0000000407077290 */ /* 0x000fe2000fffe03f */
[----:B------:R-:W-:Y:S02]  /*0e80*/  UMOV UR11, 0xffffffff ;  /* 0xffffffff000b7882 */ /* 0x000fe40000000000 */
[----:B------:R-:W-:Y:S01]  /*0e90*/  ULDC.64 UR4, c[0x0][0x640] ;  /* 0x0001900000047ab9 */ /* 0x000fe20000000a00 */
[----:B------:R-:W-:Y:S01]  /*0ea0*/  USHF.R.U64 UR16, UR6, UR9, UR7 ;  /* 0x0000000906107299 */ /* 0x000fe20008001207 */
[----:B------:R-:W-:Y:S01]  /*0eb0*/  ISETP.NE.U32.AND P0, PT, RZ, UR4, PT ;  /* 0x00000004ff007c0c */ /* 0x000fe2000bf05070 */
[----:B------:R-:W-:-:S02]  /*0ec0*/  USHF.R.U32.HI UR7, URZ, UR9, UR7 ;  /* 0x000000093f077299 */ /* 0x000fc40008011607 */
[----:B------:R-:W-:Y:S01]  /*0ed0*/  USHF.L.U32 UR6, UR11, UR18, URZ ;  /* 0x000000120b067299 */ /* 0x000fe2000800063f */
[----:B------:R-:W-:Y:S01]  /*0ee0*/  ISETP.NE.AND.EX P0, PT, RZ, UR5, PT, P0 ;  /* 0x00000005ff007c0c */ /* 0x000fe2000bf05300 */
[----:B------:R-:W-:Y:S02]  /*0ef0*/  USHF.R.U64 UR22, UR16, UR10, UR7 ;  /* 0x0000000a10167299 */ /* 0x000fe40008001207 */
[----:B------:R-:W-:Y:S02]  /*0f00*/  USHF.R.U32.HI UR7, URZ, UR10, UR7 ;  /* 0x0000000a3f077299 */ /* 0x000fe40008011607 */
[----:B------:R-:W-:Y:S02]  /*0f10*/  UISETP.NE.AND UP1, UPT, UR37, URZ, UPT ;  /* 0x0000003f2500728c */ /* 0x000fe4000bf25270 */
[----:B------:R-:W-:Y:S01]  /*0f20*/  USHF.R.U64 UR23, UR22, UR18, UR7 ;  /* 0x0000001216177299 */ /* 0x000fe20008001207 */
[----:B------:R-:W-:Y:S01]  /*0f30*/  ULDC UR17, c[0x0][0x600] ;  /* 0x0001800000117ab9 */ /* 0x000fe20000000800 */
[----:B------:R-:W-:-:S02]  /*0f40*/  ULOP3.LUT UR13, URZ, UR6, URZ, 0x33, !UPT ;  /* 0x000000063f0d7292 */ /* 0x000fc4000f8e333f */
[----:B------:R-:W-:Y:S02]  /*0f50*/  UIADD3 UR15, UR17, -0x1, URZ ;  /* 0xffffffff110f7890 */ /* 0x000fe4000fffe03f */
[----:B------:R-:W-:Y:S02]  /*0f60*/  USEL UR12, UR8, UR12, !UP1 ;  /* 0x0000000c080c7287 */ /* 0x000fe4000c800000 */
[----:B------:R-:W-:Y:S01]  /*0f70*/  USHF.R.U32.HI UR7, URZ, UR18, UR7 ;  /* 0x000000123f077299 */ /* 0x000fe20008011607 */
[----:B------:R-:W-:Y:S01]  /*0f80*/  ULDC UR19, c[0x0][0x648] ;  /* 0x0001920000137ab9 */ /* 0x000fe20000000800 */
[----:B------:R-:W-:Y:S01]  /*0f90*/  ULDC UR20, c[0x0][0x638] ;  /* 0x00018e0000147ab9 */ /* 0x000fe20000000800 */
[----:B------:R-:W-:Y:S01]  /*0fa0*/  UMOV UR21, 0x1 ;  /* 0x0000000100157882 */ /* 0x000fe20000000000 */
[----:B------:R-:W-:Y:S01]  /*0fb0*/  UMOV UR6, UR23 ;  /* 0x0000001700067c82 */ /* 0x000fe20008000000 */
[----:B------:R-:W-:Y:S07]  /*0fc0*/  @!P0 BRA `(.L_x_11) ;  /* 0x0000000000308947 */ /* 0x000fee0003800000 */
[----:B------:R-:W-:Y:S02]  /*0fd0*/  ULDC UR10, c[0x0][0x64c] ;  /* 0x00019300000a7ab9 */ /* 0x000fe40000000800 */
        /* <DEDUP_REMOVED lines=8> */
[----:B------:R-:W-:-:S07]  /*1060*/  UIMAD.WIDE.U32.X UR4, UR14, UR5, UR10, UP0 ;  /* 0x000000050e0472a5 */ /* 0x000fce00080e040a */
[----:B------:R-:W-:Y:S01]  /*1070*/  UMOV UR6, UR4 ;  /* 0x0000000400067c82 */ /* 0x000fe20008000000 */
[----:B------:R-:W-:-:S05]  /*1080*/  UMOV UR7, UR5 ;  /* 0x0000000500077c82 */ /* 0x000fca0008000000 */
.L_x_11:
[----:B------:R-:W-:Y:S01]  /*1090*/  USHF.R.U64 UR5, UR6, UR19, UR7 ;  /* 0x0000001306057299 */ /* 0x000fe20008001207 */
[----:B------:R-:W-:Y:S01]  /*10a0*/  IMAD.MOV.U32 R0, RZ, RZ, 0x1 ;  /* 0x00000001ff007424 */ /* 0x000fe200078e00ff */
[----:B------:R-:W-:Y:S02]  /*10b0*/  USHF.L.U32 UR4, UR21, UR18, URZ ;  /* 0x0000001215047299 */ /* 0x000fe4000800063f */
[----:B------:R-:W-:Y:S02]  /*10c0*/  ULOP3.LUT UR13, UR22, UR13, URZ, 0xc0, !UPT ;  /* 0x0000000d160d7292 */ /* 0x000fe4000f8ec03f */
[----:B------:R-:W-:Y:S02]  /*10d0*/  UIADD3 UR6, -UR5, URZ, URZ ;  /* 0x0000003f05067290 */ /* 0x000fe4000fffe13f */
[----:B------:R-:W-:Y:S02]  /*10e0*/  UIMAD UR13, UR4, UR5, UR13 ;  /* 0x00000005040d72a4 */ /* 0x000fe4000f8e020d */
[----:B------:R-:W-:-:S02]  /*10f0*/  ULOP3.LUT UR15, UR16, UR15, URZ, 0xc0, !UPT ;  /* 0x0000000f100f7292 */ /* 0x000fc4000f8ec03f */
[----:B------:R-:W-:Y:S01]  /*1100*/  UIMAD UR4, UR6, UR20, UR23 ;  /* 0x00000014060472a4 */ /* 0x000fe2000f8e0217 */
[----:B------:R-:W-:Y:S01]  /*1110*/  ULDC UR5, c[0x0][0x610] ;  /* 0x0001840000057ab9 */ /* 0x000fe20000000800 */
[----:B------:R-:W-:Y:S02]  /*1120*/  UISETP.NE.AND UP0, UPT, UR37, URZ, UPT ;  /* 0x0000003f2500728c */ /* 0x000fe4000bf05270 */
[----:B------:R-:W-:Y:S02]  /*1130*/  UIMAD UR12, UR13, UR5, UR12 ;  /* 0x000000050d0c72a4 */ /* 0x000fe4000f8e020c */
[----:B------:R-:W-:-:S04]  /*1140*/  UIMAD UR4, UR4, UR17, UR15 ;  /* 0x00000011040472a4 */ /* 0x000fc8000f8e020f */
[----:B------:R-:W-:Y:S02]  /*1150*/  USEL UR48, UR4, UR12, !UP0 ;  /* 0x0000000c04307287 */ /* 0x000fe4000c000000 */
[----:B------:R-:W-:-:S12]  /*1160*/  USEL UR49, UR12, UR4, !UP0 ;  /* 0x000000040c317287 */ /* 0x000fd8000c000000 */
.L_x_9:
[----:B------:R-:W-:-:S08]  /*1170*/  NOP ;  /* 0x0000000000007918 */ /* 0x000fd00000000000 */
[----:B------:R-:W1:Y:S02]  /*1180*/  USETMAXREG.TRY_ALLOC.CTAPOOL UP0, 0xf0 ;  /* 0x000000f0000079c8 */ /* 0x000e640008000600 */
[----:B-1----:R-:W-:-:S13]  /*1190*/  PLOP3.LUT P0, PT, PT, PT, UP0, 0x80, 0x0 ;  /* 0x000000000000781c */ /* 0x002fda0003f0f008 */
[----:B------:R-:W-:Y:S05]  /*11a0*/  @!P0 BRA `(.L_x_9) ;  /* 0xfffffffc00f08947 */ /* 0x000fea000383ffff */
[----:B------:R-:W-:Y:S01]  /*11b0*/  ULDC.64 UR4, c[0x0][0x598] ;  /* 0x0001660000047ab9 */ /* 0x000fe20000000a00 */
[----:B------:R-:W-:Y:S01]  /*11c0*/  ULDC.64 UR50, c[0x0][0x208] ;  /* 0x0000820000327ab9 */ /* 0x000fe20000000a00 */
[----:B------:R-:W-:-:S04]  /*11d0*/  ISETP.NE.U32.AND P0, PT, RZ, UR4, PT ;  /* 0x00000004ff007c0c */ /* 0x000fc8000bf05070 */
[----:B------:R-:W-:-:S13]  /*11e0*/  ISETP.NE.AND.EX P0, PT, RZ, UR5, PT, P0 ;  /* 0x00000005ff007c0c */ /* 0x000fda000bf05300 */
[----:B------:R-:W-:Y:S05]  /*11f0*/  @!P0 BRA `(.L_x_12) ;  /* 0x00000000001c8947 */ /* 0x000fea0003800000 */
[----:B------:R-:W1:Y:S02]  /*1200*/  LDC.64 R2, c[0x0][0x598] ;  /* 0x00016600ff027b82 */ /* 0x000e640000000a00 */
[----:B-1----:R-:W2:Y:S02]  /*1210*/  LDG.E.64 R2, desc[UR50][R2.64] ;  /* 0x0000003202027981 */ /* 0x002ea4000c1e1b00 */
[----:B--2---:R-:W-:-:S04]  /*1220*/  ISETP.NE.U32.AND P0, PT, R2, RZ, PT ;  /* 0x000000ff0200720c */ /* 0x004fc80003f05070 */
[----:B------:R-:W-:-:S13]  /*1230*/  ISETP.NE.AND.EX P0, PT, R3, RZ, PT, P0 ;  /* 0x000000ff0300720c */ /* 0x000fda0003f05300 */
[----:B------:R-:W-:Y:S05]  /*1240*/  @!P0 BRA `(.L_x_12) ;  /* 0x0000000000088947 */ /* 0x000fea0003800000 */
[----:B------:R1:W5:Y:S01]  /*1250*/  LD.E R16, desc[UR50][R2.64] ;  /* 0x0000003202107980 */ /* 0x000362000c101900 */
[----:B------:R-:W-:Y:S05]  /*1260*/  BRA `(.L_x_13) ;  /* 0x0000000000247947 */ /* 0x000fea0003800000 */
.L_x_12:
[----:B------:R-:W-:Y:S02]  /*1270*/  ULDC.64 UR4, c[0x0][0x588] ;  /* 0x0001620000047ab9 */ /* 0x000fe40000000a00 */
[----:B------:R-:W-:-:S04]  /*1280*/  ISETP.NE.U32.AND P0, PT, RZ, UR4, PT ;  /* 0x00000004ff007c0c */ /* 0x000fc8000bf05070 */
[----:B------:R-:W-:-:S13]  /*1290*/  ISETP.NE.AND.EX P0, PT, RZ, UR5, PT, P0 ;  /* 0x00000005ff007c0c */ /* 0x000fda000bf05300 */
[----:B------:R-:W-:Y:S05]  /*12a0*/  @!P0 BRA `(.L_x_14) ;  /* 0x00000000000c8947 */ /* 0x000fea0003800000 */
[----:B------:R-:W1:Y:S02]  /*12b0*/  LDC.64 R16, c[0x0][0x588] ;  /* 0x00016200ff107b82 */ /* 0x000e640000000a00 */
[----:B-1----:R2:W5:Y:S01]  /*12c0*/  LDG.E R16, desc[UR50][R16.64] ;  /* 0x0000003210107981 */ /* 0x002562000c1e1900 */
[----:B------:R-:W-:Y:S05]  /*12d0*/  BRA `(.L_x_13) ;  /* 0x0000000000087947 */ /* 0x000fea0003800000 */
.L_x_14:
[----:B------:R-:W-:Y:S02]  /*12e0*/  ULDC UR4, c[0x0][0x580] ;  /* 0x0001600000047ab9 */ /* 0x000fe40000000800 */
[----:B------:R-:W-:-:S07]  /*12f0*/  IMAD.U32 R16, RZ, RZ, UR4 ;  /* 0x00000004ff107e24 */ /* 0x000fce000f8e00ff */
.L_x_13:
[----:B------:R-:W-:Y:S02]  /*1300*/  ULDC.64 UR4, c[0x0][0x5a0] ;  /* 0x0001680000047ab9 */ /* 0x000fe40000000a00 */
[----:B------:R-:W-:-:S04]  /*1310*/  ISETP.NE.U32.AND P0, PT, RZ, UR4, PT ;  /* 0x00000004ff007c0c */ /* 0x000fc8000bf05070 */
[----:B------:R-:W-:-:S13]  /*1320*/  ISETP.NE.AND.EX P0, PT, RZ, UR5, PT, P0 ;  /* 0x00000005ff007c0c */ /* 0x000fda000bf05300 */
[----:B------:R-:W-:Y:S05]  /*1330*/  @!P0 BRA `(.L_x_15) ;  /* 0x00000000001c8947 */ /* 0x000fea0003800000 */
[----:B-1----:R-:W1:Y:S02]  /*1340*/  LDC.64 R2, c[0x0][0x5a0] ;  /* 0x00016800ff027b82 */ /* 0x002e640000000a00 */
[----:B-1----:R-:W3:Y:S02]  /*1350*/  LDG.E.64 R2, desc[UR50][R2.64] ;  /* 0x0000003202027981 */ /* 0x002ee4000c1e1b00 */
[----:B---3--:R-:W-:-:S04]  /*1360*/  ISETP.NE.U32.AND P0, PT, R2, RZ, PT ;  /* 0x000000ff0200720c */ /* 0x008fc80003f05070 */
[----:B------:R-:W-:-:S13]  /*1370*/  ISETP.NE.AND.EX P0, PT, R3, RZ, PT, P0 ;  /* 0x000000ff0300720c */ /* 0x000fda0003f05300 */
[----:B------:R-:W-:Y:S05]  /*1380*/  @!P0 BRA `(.L_x_15) ;  /* 0x0000000000088947 */ /* 0x000fea0003800000 */
[----:B--2---:R1:W5:Y:S01]  /*1390*/  LD.E R17, desc[UR50][R2.64] ;  /* 0x0000003202117980 */ /* 0x004362000c101900 */
[----:B------:R-:W-:Y:S05]  /*13a0*/  BRA `(.L_x_16) ;  /* 0x0000000000247947 */ /* 0x000fea0003800000 */
.L_x_15:
[----:B------:R-:W-:Y:S02]  /*13b0*/  ULDC.64 UR4, c[0x0][0x590] ;  /* 0x0001640000047ab9 */ /* 0x000fe40000000a00 */
[----:B------:R-:W-:-:S04]  /*13c0*/  ISETP.NE.U32.AND P0, PT, RZ, UR4, PT ;  /* 0x00000004ff007c0c */ /* 0x000fc8000bf05070 */
[----:B------:R-:W-:-:S13]  /*13d0*/  ISETP.NE.AND.EX P0, PT, RZ, UR5, PT, P0 ;  /* 0x00000005ff007c0c */ /* 0x000fda000bf05300 */
[----:B------:R-:W-:Y:S05]  /*13e0*/  @!P0 BRA `(.L_x_17) ;  /* 0x00000000000c8947 */ /* 0x000fea0003800000 */
[----:B-1----:R-:W2:Y:S02]  /*13f0*/  LDC.64 R2, c[0x0][0x590] ;  /* 0x00016400ff027b82 */ /* 0x002ea40000000a00 */
[----:B--2---:R2:W5:Y:S01]  /*1400*/  LDG.E R17, desc[UR50][R2.64] ;  /* 0x0000003202117981 */ /* 0x004562000c1e1900 */
[----:B------:R-:W-:Y:S05]  /*1410*/  BRA `(.L_x_16) ;  /* 0x0000000000087947 */ /* 0x000fea0003800000 */
.L_x_17:
[----:B------:R-:W-:Y:S02]  /*1420*/  ULDC UR4, c[0x0][0x584] ;  /* 0x0001610000047ab9 */ /* 0x000fe40000000800 */
[----:B--2---:R-:W-:-:S07]  /*1430*/  IMAD.U32 R17, RZ, RZ, UR4 ;  /* 0x00000004ff117e24 */ /* 0x004fce000f8e00ff */
.L_x_16:
[----:B------:R-:W-:-:S13]  /*1440*/  LOP3.LUT P0, RZ, R0, 0xff, RZ, 0xc0, !PT ;  /* 0x000000ff00ff7812 */ /* 0x000fda000780c0ff */
[----:B------:R-:W-:Y:S05]  /*1450*/  @!P0 EXIT ;  /* 0x000000000000894d */ /* 0x000fea0003800000 */
[----:B------:R-:W-:Y:S01]  /*1460*/  ULDC UR4, c[0x0][0x28c] ;  /* 0x0000a30000047ab9 */ /* 0x000fe20000000800 */
[----:B------:R-:W-:Y:S01]  /*1470*/  ULDC.64 UR6, c[0x0][0x5c8] ;  /* 0x0001720000067ab9 */ /* 0x000fe20000000a00 */
[----:B------:R-:W-:Y:S02]  /*1480*/  UIADD3 UR4, UR4, 0x1f, URZ ;  /* 0x0000001f04047890 */ /* 0x000fe4000fffe03f */
[----:B------:R-:W-:Y:S02]  /*1490*/  USHF.L.U64.HI UR38, UR6, 0x7, UR7 ;  /* 0x0000000706267899 */ /* 0x000fe40008010207 */
[----:B------:R-:W-:Y:S02]  /*14a0*/  USHF.R.S32.HI UR5, URZ, 0x1f, UR4 ;  /* 0x0000001f3f057899 */ /* 0x000fe40008011404 */
[----:B------:R-:W-:Y:S02]  /*14b0*/  USHF.L.U32 UR39, UR6, 0x7, URZ ;  /* 0x0000000706277899 */ /* 0x000fe4000800063f */
[----:B------:R-:W-:-:S02]  /*14c0*/  ULEA.HI UR5, UR5, UR4, URZ, 0x5 ;  /* 0x0000000405057291 */ /* 0x000fc4000f8f283f */
[----:B------:R-:W-:Y:S02]  /*14d0*/  USHF.L.U64.HI UR40, UR6, 0x3, UR7 ;  /* 0x0000000306287899 */ /* 0x000fe40008010207 */
[----:B------:R-:W-:Y:S02]  /*14e0*/  USHF.L.U32 UR41, UR6, 0x3, URZ ;  /* 0x0000000306297899 */ /* 0x000fe4000800063f */
[----:B------:R-:W-:Y:S02]  /*14f0*/  USHF.L.U64.HI UR42, UR6, 0x8, UR7 ;  /* 0x00000008062a7899 */ /* 0x000fe40008010207 */
[----:B------:R-:W-:Y:S02]  /*1500*/  USHF.L.U32 UR43, UR6, 0x8, URZ ;  /* 0x00000008062b7899 */ /* 0x000fe4000800063f */
[----:B------:R-:W-:Y:S01]  /*1510*/  USHF.R.S32.HI UR46, URZ, 0x5, UR5 ;  /* 0x000000053f2e7899 */ /* 0x000fe20008011405 */
[----:B------:R-:W-:Y:S01]  /*1520*/  UMOV UR45, URZ ;  /* 0x0000003f002d7c82 */ /* 0x000fe20008000000 */
[----:B------:R-:W-:-:S10]  /*1530*/  UMOV UR44, URZ ;  /* 0x0000003f002c7c82 */ /* 0x000fd40008000000 */
.L_x_105:
[----:B------:R-:W3:Y:S01]  /*1540*/  S2R R0, SR_TID.X ;  /* 0x0000000000007919 */ /* 0x000ee20000002100 */
[----:B------:R-:W4:Y:S01]  /*1550*/  S2UR UR6, SR_CgaCtaId ;  /* 0x00000000000679c3 */ /* 0x000f220000008800 */
[----:B------:R-:W-:Y:S02]  /*1560*/  UMOV UR52, 0x400 ;  /* 0x0000040000347882 */ /* 0x000fe40000000000 */
[----:B----4-:R-:W-:Y:S01]  /*1570*/  ULEA UR52, UR6, UR52, 0x18 ;  /* 0x0000003406347291 */ /* 0x010fe2000f8ec03f */
[----:B---3--:R-:W-:-:S04]  /*1580*/  LOP3.LUT R0, R0, 0x80, RZ, 0xc0, !PT ;  /* 0x0000008000007812 */ /* 0x008fc800078ec0ff */
[----:B------:R-:W-:-:S06]  /*1590*/  SHF.R.U32.HI R0, RZ, 0x7, R0 ;  /* 0x00000007ff007819 */ /* 0x000fcc0000011600 */
[----:B------:R-:W3:Y:S02]  /*15a0*/  SHFL.IDX PT, R0, R0, RZ, 0x1f ;  /* 0x00001fff00007589 */ /* 0x000ee400000e0000 */
[----:B---3--:R-:W-:-:S13]  /*15b0*/  R2UR UR4, R0 ;  /* 0x00000000000472ca */ /* 0x008fda00000e0000 */
[----:B------:R-:W-:-:S04]  /*15c0*/  ULEA.HI UR5, UR4, UR4, URZ, 0x1 ;  /* 0x0000000404057291 */ /* 0x000fc8000f8f083f */
[----:B------:R-:W-:-:S04]  /*15d0*/  ULOP3.LUT UR5, UR5, 0x1ffffe, URZ, 0xc0, !UPT ;  /* 0x001ffffe05057892 */ /* 0x000fc8000f8ec03f */
[----:B------:R-:W-:-:S03]  /*15e0*/  UIADD3 UR5, UR4, -UR5, URZ ;  /* 0x8000000504057290 */ /* 0x000fc6000fffe03f */
[----:B------:R-:W-:Y:S01]  /*15f0*/  ULDC UR4, c[0x0][0x28c] ;  /* 0x0000a30000047ab9 */ /* 0x000fe20000000800 */
[----:B------:R-:W-:Y:S01]  /*1600*/  ULEA UR5, UR5, UR52, 0xb ;  /* 0x0000003405057291 */ /* 0x000fe2000f8e583f */
[----:B------:R-:W-:-:S03]  /*1610*/  ISETP.LT.AND P0, PT, RZ, UR4, PT ;  /* 0x00000004ff007c0c */ /* 0x000fc6000bf01270 */
[----:B------:R-:W-:-:S04]  /*1620*/  UIADD3 UR5, UR5, 0x180, URZ ;  /* 0x0000018005057890 */ /* 0x000fc8000fffe03f */
[----:B------:R-:W-:-:S04]  /*1630*/  USHF.R.U32.HI UR5, URZ, 0x4, UR5 ;  /* 0x000000043f057899 */ /* 0x000fc80008011605 */
[----:B------:R-:W-:Y:S02]  /*1640*/  ULOP3.LUT UR53, UR5, 0x3fff, URZ, 0xc0, !UPT ;  /* 0x00003fff05357892 */ /* 0x000fe4000f8ec03f */
[----:B-1----:R-:W-:Y:S10]  /*1650*/  @P0 BRA `(.L_x_18) ;  /* 0x0000000000400947 */ /* 0x002ff40003800000 */
[----:B------:R-:W-:Y:S01]  /*1660*/  MOV R0, 0x0 ;  /* 0x0000000000007802 */ /* 0x000fe20000000f00 */
[----:B------:R-:W-:Y:S01]  /*1670*/  ULDC.64 UR4, c[0x4][0x68] ;  /* 0x01001a0000047ab9 */ /* 0x000fe20000000a00 */
[----:B------:R-:W-:Y:S01]  /*1680*/  ULDC.64 UR6, c[0x4][0x8] ;  /* 0x0100020000067ab9 */ /* 0x000fe20000000a00 */
[----:B------:R-:W-:Y:S01]  /*1690*/  IMAD.U32 R4, RZ, RZ, UR4 ;  /* 0x00000004ff047e24 */ /* 0x000fe2000f8e00ff */
[----:B------:R3:W4:Y:S01]  /*16a0*/  LDC.64 R14, c[0x4][R0] ;  /* 0x01000000000e7b82 */ /* 0x0007220000000a00 */
[----:B------:R-:W-:Y:S01]  /*16b0*/  IMAD.U32 R5, RZ, RZ, UR5 ;  /* 0x00000005ff057e24 */ /* 0x000fe2000f8e00ff */
[----:B------:R-:W-:Y:S01]  /*16c0*/  ULDC.64 UR4, c[0x4][0x70] ;  /* 0x01001c0000047ab9 */ /* 0x000fe20000000a00 */
[----:B------:R-:W-:Y:S02]  /*16d0*/  IMAD.U32 R10, RZ, RZ, UR6 ;  /* 0x00000006ff0a7e24 */ /* 0x000fe4000f8e00ff */
[----:B0-----:R-:W-:Y:S02]  /*16e0*/  IMAD.U32 R6, RZ, RZ, UR4 ;  /* 0x00000004ff067e24 */ /* 0x001fe4000f8e00ff */
[----:B------:R-:W-:-:S02]  /*16f0*/  IMAD.U32 R7, RZ, RZ, UR5 ;  /* 0x00000005ff077e24 */ /* 0x000fc4000f8e00ff */
[----:B------:R-:W-:Y:S02]  /*1700*/  IMAD.U32 R11, RZ, RZ, UR7 ;  /* 0x00000007ff0b7e24 */ /* 0x000fe4000f8e00ff */
[----:B------:R-:W-:Y:S02]  /*1710*/  IMAD.MOV.U32 R8, RZ, RZ, 0x1e1 ;  /* 0x000001e1ff087424 */ /* 0x000fe400078e00ff */
[----:B------:R-:W-:Y:S02]  /*1720*/  IMAD.MOV.U32 R12, RZ, RZ, 0x1 ;  /* 0x00000001ff0c7424 */ /* 0x000fe400078e00ff */
[----:B---3--:R-:W-:-:S07]  /*1730*/  IMAD.MOV.U32 R13, RZ, RZ, RZ ;  /* 0x000000ffff0d7224 */ /* 0x008fce00078e00ff */
[----:B------:R-:W-:-:S07]  /*1740*/  LEPC R20, `(.L_x_18) ;  /* 0x000000001014794e */ /* 0x000fce0000000000 */
[----:B-12-45:R-:W-:Y:S05]  /*1750*/  CALL.ABS.NOINC R14 ;  /* 0x000000000e007343 */ /* 0x036fea0003c00000 */
.L_x_18:
[----:B------:R-:W-:-:S06]  /*1760*/  ULOP3.LUT UR4, UR36, 0x1, URZ, 0xfc, !UPT ;  /* 0x0000000124047892 */ /* 0x000fcc000f8efc3f */
[----:B------:R-:W-:-:S05]  /*1770*/  IMAD.U32 R0, RZ, RZ, UR4 ;  /* 0x00000004ff007e24 */ /* 0x000fca000f8e00ff */
[----:B------:R-:W-:-:S13]  /*1780*/  ISETP.NE.AND P0, PT, R0, 0x3, PT ;  /* 0x000000030000780c */ /* 0x000fda0003f05270 */
[----:B------:R-:W-:Y:S05]  /*1790*/  @!P0 BRA `(.L_x_19) ;  /* 0x0000000000048947 */ /* 0x000fea0003800000 */
[----:B------:R-:W-:Y:S01]  /*17a0*/  BPT.TRAP 0x1 ;  /* 0x000000040000795c */ /* 0x000fe20000300000 */
.L_x_19:
[----:B-12---:R-:W-:Y:S02]  /*17b0*/  IMAD.U32 R3, RZ, RZ, UR44 ;  /* 0x0000002cff037e24 */ /* 0x006fe4000f8e00ff */
[----:B------:R-:W-:-:S03]  /*17c0*/  IMAD.U32 R0, RZ, RZ, UR45 ;  /* 0x0000002dff007e24 */ /* 0x000fc6000f8e00ff */
[----:B------:R-:W-:Y:S02]  /*17d0*/  LEA R3, R3, UR52, 0x3 ;  /* 0x0000003403037c11 */ /* 0x000fe4000f8e18ff */
[----:B------:R-:W-:-:S04]  /*17e0*/  SHF.L.U32 R0, R0, 0x1f, RZ ;  /* 0x0000001f00007819 */ /* 0x000fc800000006ff */
[----:B------:R1:W2:Y:S01]  /*17f0*/  SYNCS.PHASECHK.TRANS64.TRYWAIT P1, [R3+URZ], R0 ;  /* 0x00000000030075a7 */ /* 0x0002a2000802017f */
[----:B------:R-:W-:Y:S05]  /*1800*/  @!P0 BRA `(.L_x_20) ;  /* 0x0000000000048947 */ /* 0x000fea0003800000 */
[----:B------:R-:W-:Y:S01]  /*1810*/  BPT.TRAP 0x1 ;  /* 0x000000040000795c */ /* 0x000fe20000300000 */
.L_x_20:
[----:B--2---:R-:W-:Y:S05]  /*1820*/  @P1 BRA `(.L_x_21) ;  /* 0x0000000000081947 */ /* 0x004fea0003800000 */
[----:B------:R-:W2:Y:S02]  /*1830*/  SYNCS.PHASECHK.TRANS64.TRYWAIT P1, [R3+URZ], R0 ;  /* 0x00000000030075a7 */ /* 0x000ea4000802017f */
[----:B--2---:R-:W-:Y:S05]  /*1840*/  @!P1 BRA `(.L_x_22) ;  /* 0x000000fc006c9947 */ /* 0x004fea0003800000 */
.L_x_21:
[----:B------:R-:W-:-:S04]  /*1850*/  UISETP.LT.AND UP0, UPT, UR46, 0x1, UPT ;  /* 0x000000012e00788c */ /* 0x000fc8000bf01270 */
[----:B------:R-:W-:-:S06]  /*1860*/  USEL UR4, UR46, 0x1, UP0 ;  /* 0x000000012e047887 */ /* 0x000fcc0008000000 */
[----:B-12---:R-:W-:Y:S01]  /*1870*/  IMAD.U32 R0, RZ, RZ, UR4 ;  /* 0x00000004ff007e24 */ /* 0x006fe2000f8e00ff */
[----:B------:R-:W-:Y:S05]  /*1880*/  WARPSYNC.ALL ;  /* 0x0000000000007948 */ /* 0x000fea0003800000 */
[----:B------:R-:W-:-:S04]  /*1890*/  IADD3 R0, -R0, UR46, RZ ;  /* 0x0000002e00007c10 */ /* 0x000fc8000fffe1ff */
[----:B------:R-:W-:Y:S01]  /*18a0*/  ISETP.GE.AND P1, PT, R0, 0x1, PT ;  /* 0x000000010000780c */ /* 0x000fe20003f26270 */
[----:B------:R-:W-:Y:S01]  /*18b0*/  UIADD3 UR52, UR52, 0x2c180, URZ ;  /* 0x0002c18034347890 */ /* 0x000fe2000fffe03f */
[----:B------:R-:W-:Y:S01]  /*18c0*/  WARPGROUP.ARRIVE ;  /* 0x00000000000079c5 */ /* 0x000fe20000000000 */
[----:B------:R-:W-:Y:S02]  /*18d0*/  ULOP3.LUT UR32, UR53, 0x10000, URZ, 0xfc, !UPT ;  /* 0x0001000035207892 */ /* 0x000fe4000f8efc3f */
[----:B------:R-:W-:Y:S02]  /*18e0*/  USHF.R.U32.HI UR52, URZ, 0x4, UR52 ;  /* 0x000000043f347899 */ /* 0x000fe40008011634 */
[----:B------:R-:W-:Y:S02]  /*18f0*/  ULEA UR34, UR44, UR32, 0xa ;  /* 0x000000202c227291 */ /* 0x000fe4000f8e503f */
[----:B------:R-:W-:Y:S01]  /*1900*/  ULOP3.LUT UR33, UR52, 0x3fff, URZ, 0xc0, !UPT ;  /* 0x00003fff34217892 */ /* 0x000fe2000f8ec03f */
[----:B------:R-:W-:Y:S01]  /*1910*/  UMOV UR9, 0xc0000010 ;  /* 0xc000001000097882 */ /* 0x000fe20000000000 */
[----:B------:R-:W-:-:S02]  /*1920*/  UMOV UR11, 0xc0000010 ;  /* 0xc0000010000b7882 */ /* 0x000fc40000000000 */
[----:B------:R-:W-:Y:S01]  /*1930*/  ULOP3.LUT UR33, UR33, 0x10000, URZ, 0xfc, !UPT ;  /* 0x0001000021217892 */ /* 0x000fe2000f8efc3f */
[----:B------:R-:W-:Y:S01]  /*1940*/  UMOV UR8, UR34 ;  /* 0x0000002200087c82 */ /* 0x000fe20008000000 */
[----:B------:R-:W-:Y:S02]  /*1950*/  UMOV UR5, UR9 ;  /* 0x0000000900057c82 */ /* 0x000fe40008000000 */
[----:B------:R-:W-:Y:S01]  /*1960*/  UIMAD UR10, UR44, 0xe0, UR33 ;  /* 0x000000e02c0a78a4 */ /* 0x000fe2000f8e0221 */
[----:B------:R-:W-:Y:S01]  /*1970*/  UMOV UR4, UR8 ;  /* 0x0000000800047c82 */ /* 0x000fe20008000000 */
[----:B------:R-:W-:Y:S02]  /*1980*/  UMOV UR7, 0xc0000010 ;  /* 0xc000001000077882 */ /* 0x000fe40000000000 */
[----:B------:R-:W-:Y:S02]  /*1990*/  UIADD3 UR6, UR10, 0x20, URZ ;  /* 0x000000200a067890 */ /* 0x000fe4000fffe03f */
[----:B------:R-:W-:Y:S01]  /*19a0*/  UIADD3 UR14, UR10, 0x40, URZ ;  /* 0x000000400a0e7890 */ /* 0x000fe2000fffe03f */
[----:B------:R-:W-:-:S02]  /*19b0*/  UMOV UR12, UR8 ;  /* 0x00000008000c7c82 */ /* 0x000fc40008000000 */
[----:B------:R-:W-:Y:S01]  /*19c0*/  IGMMA.64x16x32.S8.S8 R24, gdesc[UR8], RZ, !UPT, gsb0 ;  /* 0x00600000081879f1 */ /* 0x000fe2000c0410ff */
[----:B------:R-:W-:Y:S01]  /*19d0*/  UMOV UR13, UR9 ;  /* 0x00000009000d7c82 */ /* 0x000fe20008000000 */
[----:B------:R-:W-:Y:S01]  /*19e0*/  UMOV UR15, 0xc0000010 ;  /* 0xc0000010000f7882 */ /* 0x000fe20000000000 */
[----:B------:R-:W-:Y:S01]  /*19f0*/  UIADD3 UR18, UR10, 0x60, URZ ;  /* 0x000000600a127890 */ /* 0x000fe2000fffe03f */
[----:B------:R-:W-:Y:S01]  /*1a00*/  UMOV UR16, UR8 ;  /* 0x0000000800107c82 */ /* 0x000fe20008000000 */
        /* <DEDUP_REMOVED lines=14> */
[----:B------:R-:W-:-:S02]  /*1af0*/  WARPGROUP.DEPBAR.LE gsb0, 0x0 ;  /* 0x00008000000079c5 */ /* 0x000fc40000010000 */
[----:B------:R-:W-:Y:S01]  /*1b00*/  WARPGROUP.ARRIVE ;  /* 0x00000000000079c5 */ /* 0x000fe20000000000 */
[----:B------:R-:W-:Y:S04]  /*1b10*/  STL.64 [R1+0x20], R24 ;  /* 0x0000201801007387 */ /* 0x000fe80000100a00 */
[----:B------:R-:W-:Y:S01]  /*1b20*/  STL.64 [R1+0x28], R26 ;  /* 0x0000281a01007387 */ /* 0x000fe20000100a00 */
[----:B------:R-:W-:Y:S01]  /*1b30*/  IGMMA.64x16x32.S8.S8 R208, gdesc[UR4], RZ, !UPT, gsb0 ;  /* 0x0060000004d079f1 */ /* 0x000fe2000c0410ff */
[----:B------:R-:W-:Y:S02]  /*1b40*/  UIADD3 UR4, UR34, 0x100, URZ ;  /* 0x0000010022047890 */ /* 0x000fe4000fffe03f */
[----:B------:R-:W-:Y:S04]  /*1b50*/  STL.64 [R1+0x30], R28 ;  /* 0x0000301c01007387 */ /* 0x000fe80000100a00 */
[----:B------:R1:W-:Y:S01]  /*1b60*/  STL.64 [R1+0x38], R30 ;  /* 0x0000381e01007387 */ /* 0x0003e20000100a00 */
[----:B------:R-:W-:-:S02]  /*1b70*/  WARPGROUP.DEPBAR.LE gsb0, 0x0 ;  /* 0x00008000000079c5 */ /* 0x000fc40000010000 */
[----:B------:R-:W-:-:S06]  /*1b80*/  WARPGROUP.ARRIVE ;  /* 0x00000000000079c5 */ /* 0x000fcc0000000000 */
[----:B------:R-:W-:Y:S03]  /*1b90*/  IGMMA.64x16x32.S8.S8 R176, gdesc[UR12], RZ, !UPT, gsb0 ;  /* 0x006000000cb079f1 */ /* 0x000fe6000c0410ff */
[----:B------:R-:W-:Y:S02]  /*1ba0*/  WARPGROUP.DEPBAR.LE gsb0, 0x0 ;  /* 0x00008000000079c5 */ /* 0x000fe40000010000 */
        /* <DEDUP_REMOVED lines=10> */
[----:B------:R-:W-:Y:S01]  /*1c50*/  IGMMA.64x16x32.S8.S8 R48, gdesc[UR28], RZ, !UPT, gsb0 ;  /* 0x006000001c3079f1 */ /* 0x000fe2000c0410ff */
[----:B------:R-:W-:Y:S01]  /*1c60*/  UMOV UR28, UR4 ;  /* 0x00000004001c7c82 */ /* 0x000fe20008000000 */
[----:B------:R-:W-:Y:S01]  /*1c70*/  UMOV UR29, 0xc0000010 ;  /* 0xc0000010001d7882 */ /* 0x000fe20000000000 */
[----:B------:R-:W-:Y:S01]  /*1c80*/  UMOV UR24, UR28 ;  /* 0x0000001c00187c82 */ /* 0x000fe20008000000 */
        /* <DEDUP_REMOVED lines=26> */
[----:B------:R-:W-:Y:S02]  /*1e30*/  UIADD3 UR12, UR34, 0x200, URZ ;  /* 0x00000200220c7890 */ /* 0x000fe4000fffe03f */
[----:B------:R-:W-:Y:S01]  /*1e40*/  UIADD3 UR34, UR34, 0x300, URZ ;  /* 0x0000030022227890 */ /* 0x000fe2000fffe03f */
[----:B------:R-:W-:Y:S02]  /*1e50*/  WARPGROUP.DEPBAR.LE gsb0, 0x0 ;  /* 0x00008000000079c5 */ /* 0x000fe40000010000 */
[----:B------:R-:W-:-:S06]  /*1e60*/  WARPGROUP.ARRIVE ;  /* 0x00000000000079c5 */ /* 0x000fcc0000000000 */
[----:B------:R-:W-:Y:S03]  /*1e70*/  IGMMA.64x16x32.S8.S8 R200, gdesc[UR4], RZ, !UPT, gsb0 ;  /* 0x0060000004c879f1 */ /* 0x000fe6000c0410ff */
[----:B------:R-:W-:Y:S02]  /*1e80*/  WARPGROUP.DEPBAR.LE gsb0, 0x0 ;  /* 0x00008000000079c5 */ /* 0x000fe40000010000 */
[----:B-1----:R-:W-:-:S06]  /*1e90*/  WARPGROUP.ARRIVE ;  /* 0x00000000000079c5 */ /* 0x002fcc0000000000 */
        /* <DEDUP_REMOVED lines=16> */
[----:B------:R-:W-:Y:S01]  /*1fa0*/  WARPGROUP.ARRIVE ;  /* 0x00000000000079c5 */ /* 0x000fe20000000000 */
[----:B------:R-:W-:Y:S04]  /*1fb0*/  STL.64 [R1], R24 ;  /* 0x0000001801007387 */ /* 0x000fe80000100a00 */
[----:B------:R-:W-:Y:S01]  /*1fc0*/  STL.64 [R1+0x8], R26 ;  /* 0x0000081a01007387 */ /* 0x000fe20000100a00 */
[----:B------:R-:W-:Y:S03]  /*1fd0*/  IGMMA.64x16x32.S8.S8 R224, gdesc[UR8], RZ, !UPT, gsb0 ;  /* 0x0060000008e079f1 */ /* 0x000fe6000c0410ff */
        /* <DEDUP_REMOVED lines=35> */
[----:B-1----:R-:W-:-:S06]  /*2210*/  WARPGROUP.ARRIVE ;  /* 0x00000000000079c5 */ /* 0x002fcc0000000000 */
        /* <DEDUP_REMOVED lines=20> */
[----:B------:R-:W-:Y:S05]  /*2360*/  @!P1 BRA `(.L_x_23) ;  /* 0x0000000c00849947 */ /* 0x000fea0003800000 */
[----:B------:R-:W-:Y:S02]  /*2370*/  UIADD3 UR35, UR44, 0x1, URZ ;  /* 0x000000012c237890 */ /* 0x000fe4000fffe03f */
[----:B------:R-:W-:Y:S02]  /*2380*/  IMAD.U32 R3, RZ, RZ, UR44 ;  /* 0x0000002cff037e24 */ /* 0x000fe4000f8e00ff */
[----:B------:R-:W-:-:S04]  /*2390*/  UISETP.NE.AND UP0, UPT, UR35, 0xb, UPT ;  /* 0x0000000b2300788c */ /* 0x000fc8000bf05270 */
[----:B------:R-:W-:Y:S02]  /*23a0*/  USEL UR4, URZ, 0x1, UP0 ;  /* 0x000000013f047887 */ /* 0x000fe40008000000 */
[----:B------:R-:W-:Y:S02]  /*23b0*/  USEL UR35, UR35, URZ, UP0 ;  /* 0x0000003f23237287 */ /* 0x000fe40008000000 */
[----:B------:R-:W-:-:S06]  /*23c0*/  ULOP3.LUT UR4, UR45, UR4, URZ, 0x3c, !UPT ;  /* 0x000000042d047292 */ /* 0x000fcc000f8e3c3f */
[----:B------:R-:W-:-:S07]  /*23d0*/  IMAD.U32 R4, RZ, RZ, UR4 ;  /* 0x00000004ff047e24 */ /* 0x000fce000f8e00ff */
.L_x_30:
[----:B------:R-:W-:Y:S05]  /*23e0*/  @!P0 BRA `(.L_x_24) ;  /* 0x0000000000048947 */ /* 0x000fea0003800000 */
[----:B------:R-:W-:Y:S01]  /*23f0*/  BPT.TRAP 0x1 ;  /* 0x000000040000795c */ /* 0x000fe20000300000 */
.L_x_24:
[----:B------:R-:W1:Y:S01]  /*2400*/  S2UR UR4, SR_CgaCtaId ;  /* 0x00000000000479c3 */ /* 0x000e620000008800 */
[----:B------:R-:W-:Y:S01]  /*2410*/  UMOV UR34, 0x400 ;  /* 0x0000040000227882 */ /* 0x000fe20000000000 */
[----:B------:R-:W-:Y:S01]  /*2420*/  SHF.L.U32 R5, R4, 0x1f, RZ ;  /* 0x0000001f04057819 */ /* 0x000fe200000006ff */
[----:B-1----:R-:W-:-:S04]  /*2430*/  ULEA UR34, UR4, UR34, 0x18 ;  /* 0x0000002204227291 */ /* 0x002fc8000f8ec03f */
[----:B------:R-:W-:-:S09]  /*2440*/  ULEA UR4, UR35, UR34, 0x3 ;  /* 0x0000002223047291 */ /* 0x000fd2000f8e183f */
[----:B------:R1:W2:Y:S01]  /*2450*/  SYNCS.PHASECHK.TRANS64.TRYWAIT P1, [UR4], R5 ;  /* 0x00000005ff0075a7 */ /* 0x0002a20008020144 */
[----:B------:R-:W-:Y:S05]  /*2460*/  @!P0 BRA `(.L_x_25) ;  /* 0x0000000000048947 */ /* 0x000fea0003800000 */
[----:B------:R-:W-:Y:S01]  /*2470*/  BPT.TRAP 0x1 ;  /* 0x000000040000795c */ /* 0x000fe20000300000 */
.L_x_25:
[----:B--2---:R-:W-:Y:S05]  /*2480*/  @P1 BRA `(.L_x_26) ;  /* 0x0000000000081947 */ /* 0x004fea0003800000 */
[----:B------:R-:W2:Y:S02]  /*2490*/  SYNCS.PHASECHK.TRANS64.TRYWAIT P1, [UR4], R5 ;  /* 0x00000005ff0075a7 */ /* 0x000ea40008020144 */
[----:B--2---:R-:W-:Y:S05]  /*24a0*/  @!P1 BRA `(.L_x_27) ;  /* 0x000000f000689947 */ /* 0x004fea0003800000 */
.L_x_26:
[----:B------:R-:W-:Y:S04]  /*24b0*/  STL.64 [R1+0x78], R222 ;  /* 0x000078de01007387 */ /* 0x000fe80000100a00 */
[----:B------:R-:W-:Y:S04]  /*24c0*/  STL.64 [R1+0x70], R220 ;  /* 0x000070dc01007387 */ /* 0x000fe80000100a00 */
[----:B------:R-:W-:Y:S04]  /*24d0*/  STL.64 [R1+0x68], R218 ;  /* 0x000068da01007387 */ /* 0x000fe80000100a00 */
[----:B------:R2:W-:Y:S04]  /*24e0*/  STL.64 [R1+0x60], R216 ;  /* 0x000060d801007387 */ /* 0x0005e80000100a00 */
[----:B--2---:R-:W2:Y:S04]  /*24f0*/  LDL.LU.64 R216, [R1+0x20] ;  /* 0x0000200001d87983 */ /* 0x004ea80000300a00 */
[----:B------:R-:W2:Y:S04]  /*2500*/  LDL.LU.64 R218, [R1+0x28] ;  /* 0x0000280001da7983 */ /* 0x000ea80000300a00 */
[----:B------:R-:W2:Y:S04]  /*2510*/  LDL.LU.64 R220, [R1+0x30] ;  /* 0x0000300001dc7983 */ /* 0x000ea80000300a00 */
[----:B------:R-:W2:Y:S01]  /*2520*/  LDL.LU.64 R222, [R1+0x38] ;  /* 0x0000380001de7983 */ /* 0x000ea20000300a00 */
[----:B------:R-:W-:-:S02]  /*2530*/  ULEA UR52, UR35, UR32, 0xa ;  /* 0x0000002023347291 */ /* 0x000fc4000f8e503f */
[----:B------:R-:W-:Y:S01]  /*2540*/  UIMAD UR6, UR35, 0xe0, UR33 ;  /* 0x000000e0230678a4 */ /* 0x000fe2000f8e0221 */
[----:B------:R-:W-:Y:S01]  /*2550*/  UMOV UR5, 0xc0000010 ;  /* 0xc000001000057882 */ /* 0x000fe20000000000 */
[----:B------:R-:W-:Y:S02]  /*2560*/  UMOV UR7, 0xc0000010 ;  /* 0xc000001000077882 */ /* 0x000fe40000000000 */
[----:B------:R-:W-:Y:S01]  /*2570*/  UIADD3 UR10, UR6, 0x20, URZ ;  /* 0x00000020060a7890 */ /* 0x000fe2000fffe03f */
[----:B------:R-:W-:Y:S01]  /*2580*/  UMOV UR4, UR52 ;  /* 0x0000003400047c82 */ /* 0x000fe20008000000 */
        /* <DEDUP_REMOVED lines=15> */
[----:B--2---:R-:W-:-:S06]  /*2680*/  WARPGROUP.ARRIVE ;  /* 0x00000000000079c5 */ /* 0x004fcc0000000000 */
[----:B------:R-:W-:Y:S03]  /*2690*/  IGMMA.64x16x32.S8.S8 R216, gdesc[UR4], R216, gsb0 ;  /* 0x0060000004d879f1 */ /* 0x000fe600080410d8 */
[----:B------:R-:W-:Y:S02]  /*26a0*/  WARPGROUP.DEPBAR.LE gsb0, 0x0 ;  /* 0x00008000000079c5 */ /* 0x000fe40000010000 */
[----:B------:R-:W-:Y:S01]  /*26b0*/  WARPGROUP.ARRIVE ;  /* 0x00000000000079c5 */ /* 0x000fe20000000000 */
[----:B------:R-:W-:Y:S01]  /*26c0*/  UIADD3 UR26, UR6, 0xa0, URZ ;  /* 0x000000a0061a7890 */ /* 0x000fe2000fffe03f */
[----:B------:R2:W-:Y:S04]  /*26d0*/  STL.64 [R1+0x20], R216 ;  /* 0x000020d801007387 */ /* 0x0005e80000100a00 */
[----:B------:R-:W-:Y:S01]  /*26e0*/  IGMMA.64x16x32.S8.S8 R208, gdesc[UR8], R208, gsb0 ;  /* 0x0060000008d079f1 */ /* 0x000fe200080410d0 */
[----:B------:R-:W-:Y:S01]  /*26f0*/  UMOV UR24, UR4 ;  /* 0x0000000400187c82 */ /* 0x000fe20008000000 */
[----:B------:R-:W-:Y:S01]  /*2700*/  UMOV UR25, UR5 ;  /* 0x0000000500197c82 */ /* 0x000fe20008000000 */
[----:B------:R-:W-:Y:S01]  /*2710*/  UMOV UR27, 0xc0000010 ;  /* 0xc0000010001b7882 */ /* 0x000fe20000000000 */
[----:B------:R-:W-:Y:S01]  /*2720*/  UIADD3 UR30, UR6, 0xc0, URZ ;  /* 0x000000c0061e7890 */ /* 0x000fe2000fffe03f */
[----:B------:R3:W-:Y:S01]  /*2730*/  STL.64 [R1+0x28], R218 ;  /* 0x000028da01007387 */ /* 0x0007e20000100a00 */
[----:B------:R-:W-:Y:S01]  /*2740*/  UMOV UR28, UR4 ;  /* 0x00000004001c7c82 */ /* 0x000fe20008000000 */
[----:B------:R-:W-:Y:S01]  /*2750*/  UMOV UR29, UR5 ;  /* 0x00000005001d7c82 */ /* 0x000fe20008000000 */
[----:B------:R-:W-:Y:S01]  /*2760*/  UMOV UR31, 0xc0000010 ;  /* 0xc0000010001f7882 */ /* 0x000fe20000000000 */
[----:B------:R-:W-:Y:S01]  /*2770*/  UIADD3 UR8, UR52, 0x100, URZ ;  /* 0x0000010034087890 */ /* 0x000fe2000fffe03f */
[----:B------:R4:W-:Y:S04]  /*2780*/  STL.64 [R1+0x30], R220 ;  /* 0x000030dc01007387 */ /* 0x0009e80000100a00 */
[----:B------:R0:W-:Y:S04]  /*2790*/  STL.64 [R1+0x38], R222 ;  /* 0x000038de01007387 */ /* 0x0001e80000100a00 */
[----:B--2---:R-:W2:Y:S04]  /*27a0*/  LDL.LU.64 R216, [R1] ;  /* 0x0000000001d87983 */ /* 0x004ea80000300a00 */
[----:B---3--:R-:W2:Y:S04]  /*27b0*/  LDL.LU.64 R218, [R1+0x8] ;  /* 0x0000080001da7983 */ /* 0x008ea80000300a00 */
[----:B----4-:R-:W2:Y:S04]  /*27c0*/  LDL.LU.64 R220, [R1+0x10] ;  /* 0x0000100001dc7983 */ /* 0x010ea80000300a00 */
[----:B0-----:R-:W2:Y:S01]  /*27d0*/  LDL.LU.64 R222, [R1+0x18] ;  /* 0x0000180001de7983 */ /* 0x001ea20000300a00 */
[----:B------:R-:W-:-:S02]  /*27e0*/  WARPGROUP.DEPBAR.LE gsb0, 0x0 ;  /* 0x00008000000079c5 */ /* 0x000fc40000010000 */
[----:B------:R-:W-:-:S06]  /*27f0*/  WARPGROUP.ARRIVE ;  /* 0x00000000000079c5 */ /* 0x000fcc0000000000 */
[----:B------:R-:W-:Y:S03]  /*2800*/  IGMMA.64x16x32.S8.S8 R176, gdesc[UR12], R176, gsb0 ;  /* 0x006000000cb079f1 */ /* 0x000fe600080410b0 */
[----:B------:R-:W-:Y:S02]  /*2810*/  WARPGROUP.DEPBAR.LE gsb0, 0x0 ;  /* 0x00008000000079c5 */ /* 0x000fe40000010000 */
        /* <DEDUP_REMOVED lines=10> */
[----:B------:R-:W-:Y:S01]  /*28c0*/  IGMMA.64x16x32.S8.S8 R48, gdesc[UR28], R48, gsb0 ;  /* 0x006000001c3079f1 */ /* 0x000fe20008041030 */
        /* <DEDUP_REMOVED lines=29> */
[----:B------:R-:W-:Y:S02]  /*2aa0*/  UIADD3 UR12, UR52, 0x200, URZ ;  /* 0x00000200340c7890 */ /* 0x000fe4000fffe03f */
[----:B------:R-:W-:Y:S02]  /*2ab0*/  WARPGROUP.DEPBAR.LE gsb0, 0x0 ;  /* 0x00008000000079c5 */ /* 0x000fe40000010000 */
[----:B------:R-:W-:-:S06]  /*2ac0*/  WARPGROUP.ARRIVE ;  /* 0x00000000000079c5 */ /* 0x000fcc0000000000 */
[----:B------:R-:W-:Y:S03]  /*2ad0*/  IGMMA.64x16x32.S8.S8 R200, gdesc[UR8], R200, gsb0 ;  /* 0x0060000008c879f1 */ /* 0x000fe600080410c8 */
[----:B------:R-:W-:Y:S02]  /*2ae0*/  WARPGROUP.DEPBAR.LE gsb0, 0x0 ;  /* 0x00008000000079c5 */ /* 0x000fe40000010000 */
[----:B--2---:R-:W-:-:S06]  /*2af0*/  WARPGROUP.ARRIVE ;  /* 0x00000000000079c5 */ /* 0x004fcc0000000000 */
[----:B------:R-:W-:Y:S01]  /*2b00*/  IGMMA.64x16x32.S8.S8 R216, gdesc[UR4], R216, gsb0 ;  /* 0x0060000004d879f1 */ /* 0x000fe200080410d8 */
[----:B------:R-:W-:Y:S01]  /*2b10*/  UMOV UR4, UR12 ;  /* 0x0000000c00047c82 */ /* 0x000fe20008000000 */
[----:B------:R-:W-:Y:S01]  /*2b20*/  UMOV UR5, 0xc0000010 ;  /* 0xc000001000057882 */ /* 0x000fe20000000000 */
[----:B------:R-:W-:Y:S02]  /*2b30*/  WARPGROUP.DEPBAR.LE gsb0, 0x0 ;  /* 0x00008000000079c5 */ /* 0x000fe40000010000 */
[----:B------:R-:W-:Y:S01]  /*2b40*/  WARPGROUP.ARRIVE ;  /* 0x00000000000079c5 */ /* 0x000fe20000000000 */
[----:B------:R-:W-:Y:S01]  /*2b50*/  UMOV UR8, UR4 ;  /* 0x0000000400087c82 */ /* 0x000fe20008000000 */
[----:B------:R-:W-:Y:S01]  /*2b60*/  UMOV UR9, UR5 ;  /* 0x0000000500097c82 */ /* 0x000fe20008000000 */
[----:B------:R-:W-:Y:S01]  /*2b70*/  UMOV UR12, UR4 ;  /* 0x00000004000c7c82 */ /* 0x000fe20008000000 */
[----:B------:R-:W-:Y:S01]  /*2b80*/  UMOV UR13, UR5 ;  /* 0x00000005000d7c82 */ /* 0x000fe20008000000 */
[----:B------:R-:W-:Y:S01]  /*2b90*/  UMOV UR16, UR4 ;  /* 0x0000000400107c82 */ /* 0x000fe20008000000 */
[----:B------:R-:W-:Y:S01]  /*2ba0*/  IGMMA.64x16x32.S8.S8 R224, gdesc[UR4], R224, gsb0 ;  /* 0x0060000004e079f1 */ /* 0x000fe200080410e0 */
[----:B------:R-:W-:Y:S01]  /*2bb0*/  UMOV UR17, UR5 ;  /* 0x0000000500117c82 */ /* 0x000fe20008000000 */
[----:B------:R-:W-:Y:S01]  /*2bc0*/  UMOV UR20, UR4 ;  /* 0x0000000400147c82 */ /* 0x000fe20008000000 */
[----:B------:R-:W-:Y:S01]  /*2bd0*/  UMOV UR21, UR5 ;  /* 0x0000000500157c82 */ /* 0x000fe20008000000 */
[----:B------:R-:W-:Y:S01]  /*2be0*/  UMOV UR24, UR4 ;  /* 0x0000000400187c82 */ /* 0x000fe20008000000 */
[----:B------:R-:W-:Y:S01]  /*2bf0*/  UMOV UR25, UR5 ;  /* 0x0000000500197c82 */ /* 0x000fe20008000000 */
[----:B------:R-:W-:Y:S01]  /*2c00*/  UMOV UR28, UR4 ;  /* 0x00000004001c7c82 */ /* 0x000fe20008000000 */
[----:B------:R-:W-:Y:S01]  /*2c10*/  UMOV UR29, UR5 ;  /* 0x00000005001d7c82 */ /* 0x000fe20008000000 */
[----:B------:R-:W-:Y:S01]  /*2c20*/  UIADD3 UR52, UR52, 0x300, URZ ;  /* 0x0000030034347890 */ /* 0x000fe2000fffe03f */
[----:B------:R-:W-:Y:S04]  /*2c30*/  STL.64 [R1], R216 ;  /* 0x000000d801007387 */ /* 0x000fe80000100a00 */
[----:B------:R-:W-:Y:S04]  /*2c40*/  STL.64 [R1+0x8], R218 ;  /* 0x000008da01007387 */ /* 0x000fe80000100a00 */
[----:B------:R-:W-:Y:S04]  /*2c50*/  STL.64 [R1+0x10], R220 ;  /* 0x000010dc01007387 */ /* 0x000fe80000100a00 */
[----:B------:R0:W-:Y:S04]  /*2c60*/  STL.64 [R1+0x18], R222 ;  /* 0x000018de01007387 */ /* 0x0001e80000100a00 */
[----:B0-----:R-:W2:Y:S04]  /*2c70*/  LDL.LU.64 R222, [R1+0x78] ;  /* 0x0000780001de7983 */ /* 0x001ea80000300a00 */
[----:B------:R-:W2:Y:S04]  /*2c80*/  LDL.LU.64 R220, [R1+0x70] ;  /* 0x0000700001dc7983 */ /* 0x000ea80000300a00 */
[----:B------:R-:W2:Y:S04]  /*2c90*/  LDL.LU.64 R218, [R1+0x68] ;  /* 0x0000680001da7983 */ /* 0x000ea80000300a00 */
[----:B------:R-:W2:Y:S01]  /*2ca0*/  LDL.LU.64 R216, [R1+0x60] ;  /* 0x0000600001d87983 */ /* 0x000ea20000300a00 */
        /* <DEDUP_REMOVED lines=51> */
[----:B--2---:R-:W-:-:S06]  /*2fe0*/  WARPGROUP.ARRIVE ;  /* 0x00000000000079c5 */ /* 0x004fcc0000000000 */
[----:B------:R-:W-:Y:S03]  /*2ff0*/  IGMMA.64x16x32.S8.S8 R216, gdesc[UR4], R216, gsb0 ;  /* 0x0060000004d879f1 */ /* 0x000fe600080410d8 */
[----:B------:R-:W-:Y:S02]  /*3000*/  WARPGROUP.DEPBAR.LE gsb0, 0x0 ;  /* 0x00008000000079c5 */ /* 0x000fe40000010000 */
[----:B------:R-:W-:Y:S05]  /*3010*/  @!P0 BRA `(.L_x_28) ;  /* 0x0000000000048947 */ /* 0x000fea0003800000 */
[----:B------:R-:W-:Y:S01]  /*3020*/  BPT.TRAP 0x1 ;  /* 0x000000040000795c */ /* 0x000fe20000300000 */
.L_x_28:
[----:B------:R-:W2:Y:S01]  /*3030*/  LDL R6, [R1+0x50] ;  /* 0x0000500001067983 */ /* 0x000ea20000100800 */
[----:B------:R-:W-:Y:S01]  /*3040*/  ISETP.NE.AND P1, PT, R19, RZ, PT ;  /* 0x000000ff1300720c */ /* 0x000fe20003f25270 */
[----:B------:R-:W-:-:S12]  /*3050*/  UISETP.GT.U32.AND UP0, UPT, UR36, 0x1, UPT ;  /* 0x000000012400788c */ /* 0x000fd8000bf04070 */
[----:B-1----:R-:W-:-:S05]  /*3060*/  @P1 LEA R5, R3, UR34, 0x3 ;  /* 0x0000002203051c11 */ /* 0x002fca000f8e18ff */
[----:B------:R-:W-:-:S05]  /*3070*/  @P1 VIADD R5, R5, 0x58 ;  /* 0x0000005805051836 */ /* 0x000fca0000000000 */
[----:B--2---:R-:W-:-:S04]  /*3080*/  @P1 PRMT R5, R6, 0x654, R5 ;  /* 0x0000065406051816 */ /* 0x004fc80000000005 */
[----:B------:R0:W-:Y:S01]  /*3090*/  @P1 SYNCS.ARRIVE.TRANS64.RED.A1T0 RZ, [R5+URZ], RZ ;  /* 0x000000ff05ff19a7 */ /* 0x0001e2000810043f */
[----:B------:R-:W-:-:S13]  /*30a0*/  PLOP3.LUT P1, PT, PT, PT, UP0, 0x80, 0x0 ;  /* 0x000000000000781c */ /* 0x000fda0003f2f008 */
[----:B0-----:R-:W-:Y:S05]  /*30b0*/  @P1 BRA `(.L_x_29) ;  /* 0x0000000000041947 */ /* 0x001fea0003800000 */
[----:B------:R-:W-:Y:S01]  /*30c0*/  BPT.TRAP 0x1 ;  /* 0x000000040000795c */ /* 0x000fe20000300000 */
.L_x_29:
[----:B------:R-:W-:Y:S01]  /*30d0*/  UIADD3 UR35, UR35, 0x1, URZ ;  /* 0x0000000123237890 */ /* 0x000fe2000fffe03f */
[C---:B------:R-:W-:Y:S01]  /*30e0*/  ISETP.GT.AND P2, PT, R0.reuse, 0x1, PT ;  /* 0x000000010000780c */ /* 0x040fe20003f44270 */
[----:B------:R-:W-:Y:S02]  /*30f0*/  VIADD R3, R3, 0x1 ;  /* 0x0000000103037836 */ /* 0x000fe40000000000 */
[----:B------:R-:W-:Y:S01]  /*3100*/  UISETP.NE.AND UP0, UPT, UR35, 0xb, UPT ;  /* 0x0000000b2300788c */ /* 0x000fe2000bf05270 */
[----:B------:R-:W-:Y:S02]  /*3110*/  VIADD R0, R0, 0xffffffff ;  /* 0xffffffff00007836 */ /* 0x000fe40000000000 */
[C---:B------:R-:W-:Y:S01]  /*3120*/  ISETP.NE.AND P1, PT, R3.reuse, 0xb, PT ;  /* 0x0000000b0300780c */ /* 0x040fe20003f25270 */
[----:B------:R-:W-:Y:S02]  /*3130*/  USEL UR4, URZ, 0x1, UP0 ;  /* 0x000000013f047887 */ /* 0x000fe40008000000 */
[----:B------:R-:W-:Y:S01]  /*3140*/  USEL UR35, UR35, URZ, UP0 ;  /* 0x0000003f23237287 */ /* 0x000fe20008000000 */
[----:B------:R-:W-:-:S03]  /*3150*/  SEL R3, R3, RZ, P1 ;  /* 0x000000ff03037207 */ /* 0x000fc60000800000 */
[----:B------:R-:W-:Y:S01]  /*3160*/  LOP3.LUT R4, R4, UR4, RZ, 0x3c, !PT ;  /* 0x0000000404047c12 */ /* 0x000fe2000f8e3cff */
[----:B------:R-:W-:Y:S07]  /*3170*/  @P2 BRA `(.L_x_30) ;  /* 0xfffffff000982947 */ /* 0x000fee000383ffff */
.L_x_23:
[----:B------:R-:W1:Y:S02]  /*3180*/  LDC R0, c[0x0][0x28c] ;  /* 0x0000a300ff007b82 */ /* 0x000e640000000800 */
[----:B-1----:R-:W-:-:S13]  /*3190*/  ISETP.GE.AND P1, PT, R0, 0x1, PT ;  /* 0x000000010000780c */ /* 0x002fda0003f26270 */
[----:B------:R-:W-:Y:S05]  /*31a0*/  @!P1 BRA `(.L_x_31) ;  /* 0x0000000000649947 */ /* 0x000fea0003800000 */
[----:B------:R-:W-:Y:S05]  /*31b0*/  @!P0 BRA `(.L_x_32) ;  /* 0x0000000000048947 */ /* 0x000fea0003800000 */
[----:B------:R-:W-:Y:S01]  /*31c0*/  BPT.TRAP 0x1 ;  /* 0x000000040000795c */ /* 0x000fe20000300000 */
.L_x_32:
[----:B------:R-:W-:Y:S01]  /*31d0*/  ISETP.NE.AND P0, PT, R19, RZ, PT ;  /* 0x000000ff1300720c */ /* 0x000fe20003f05270 */
[----:B------:R-:W-:-:S12]  /*31e0*/  BSSY B0, `(.L_x_33) ;  /* 0x0000011000007945 */ /* 0x000fd80003800000 */
[----:B------:R-:W-:Y:S05]  /*31f0*/  @!P0 BRA `(.L_x_34) ;  /* 0x00000000003c8947 */ /* 0x000fea0003800000 */
[----:B------:R-:W2:Y:S01]  /*3200*/  LDL R3, [R1+0x50] ;  /* 0x0000500001037983 */ /* 0x000ea20000100800 */
[----:B------:R-:W1:Y:S01]  /*3210*/  S2UR UR7, SR_CgaCtaId ;  /* 0x00000000000779c3 */ /* 0x000e620000008800 */
[----:B------:R-:W-:-:S04]  /*3220*/  UISETP.LT.AND UP0, UPT, UR46, 0x1, UPT ;  /* 0x000000012e00788c */ /* 0x000fc8000bf01270 */
[----:B------:R-:W-:-:S04]  /*3230*/  USEL UR6, UR46, 0x1, UP0 ;  /* 0x000000012e067887 */ /* 0x000fc80008000000 */
[----:B------:R-:W-:-:S04]  /*3240*/  UIADD3 UR6, UR44, UR46, -UR6 ;  /* 0x0000002e2c067290 */ /* 0x000fc8000fffe806 */
[----:B------:R-:W-:-:S04]  /*3250*/  UIMAD.WIDE.U32 UR4, UR6, -0x45d1745d, URZ ;  /* 0xba2e8ba3060478a5 */ /* 0x000fc8000f8e003f */
[----:B------:R-:W-:-:S03]  /*3260*/  USHF.R.U32.HI UR4, URZ, 0x3, UR5 ;  /* 0x000000033f047899 */ /* 0x000fc60008011605 */
[----:B------:R-:W-:Y:S01]  /*3270*/  UMOV UR5, 0x400 ;  /* 0x0000040000057882 */ /* 0x000fe20000000000 */
[----:B------:R-:W-:Y:S02]  /*3280*/  UIMAD UR6, UR4, -0xb, UR6 ;  /* 0xfffffff5040678a4 */ /* 0x000fe4000f8e0206 */
[----:B-1----:R-:W-:-:S04]  /*3290*/  ULEA UR5, UR7, UR5, 0x18 ;  /* 0x0000000507057291 */ /* 0x002fc8000f8ec03f */
[----:B------:R-:W-:-:S04]  /*32a0*/  ULEA UR6, UR6, UR5, 0x3 ;  /* 0x0000000506067291 */ /* 0x000fc8000f8e183f */
[----:B------:R-:W-:-:S06]  /*32b0*/  UIADD3 UR6, UR6, 0x58, URZ ;  /* 0x0000005806067890 */ /* 0x000fcc000fffe03f */
[----:B------:R-:W-:-:S05]  /*32c0*/  IMAD.U32 R0, RZ, RZ, UR6 ;  /* 0x00000006ff007e24 */ /* 0x000fca000f8e00ff */
[----:B--2---:R-:W-:-:S04]  /*32d0*/  PRMT R0, R3, 0x654, R0 ;  /* 0x0000065403007816 */ /* 0x004fc80000000000 */
[----:B------:R1:W-:Y:S03]  /*32e0*/  SYNCS.ARRIVE.TRANS64.RED.A1T0 RZ, [R0+URZ], RZ ;  /* 0x000000ff00ff79a7 */ /* 0x0003e6000810043f */
.L_x_34:
[----:B------:R-:W-:Y:S05]  /*32f0*/  BSYNC B0 ;  /* 0x0000000000007941 */ /* 0x000fea0003800000 */
.L_x_33:
[----:B------:R-:W-:-:S06]  /*3300*/  UISETP.GT.U32.AND UP0, UPT, UR36, 0x1, UPT ;  /* 0x000000012400788c */ /* 0x000fcc000bf04070 */
[----:B------:R-:W-:-:S13]  /*3310*/  PLOP3.LUT P0, PT, PT, PT, UP0, 0x80, 0x0 ;  /* 0x000000000000781c */ /* 0x000fda0003f0f008 */
[----:B------:R-:W-:Y:S05]  /*3320*/  @P0 BRA `(.L_x_31) ;  /* 0x0000000000040947 */ /* 0x000fea0003800000 */
[----:B------:R-:W-:Y:S01]  /*3330*/  BPT.TRAP 0x1 ;  /* 0x000000040000795c */ /* 0x000fe20000300000 */
.L_x_31:
[----:B------:R-:W2:Y:S01]  /*3340*/  S2R R8, SR_TID.X ;  /* 0x0000000000087919 */ /* 0x000ea20000002100 */
[----:B------:R-:W-:Y:S02]  /*3350*/  UIMAD UR48, UR48, 0x70, URZ ;  /* 0x00000070303078a4 */ /* 0x000fe4000f8e023f */
[----:B------:R-:W-:Y:S01]  /*3360*/  USHF.R.S32.HI UR10, URZ, 0x1f, UR47 ;  /* 0x0000001f3f0a7899 */ /* 0x000fe2000801142f */
[----:B------:R-:W-:Y:S01]  /*3370*/  ULDC.64 UR8, c[0x0][0x5d0] ;  /* 0x0001740000087ab9 */ /* 0x000fe20000000a00 */
[----:B------:R-:W-:Y:S02]  /*3380*/  UIMAD.WIDE UR6, UR49, 0x200, URZ ;  /* 0x00000200310678a5 */ /* 0x000fe4000f8e023f */
[----:B------:R-:W-:Y:S01]  /*3390*/  IMAD.U32 R23, RZ, RZ, UR48 ;  /* 0x00000030ff177e24 */ /* 0x000fe2000f8e00ff */
[----:B------:R-:W-:Y:S02]  /*33a0*/  UIMAD UR4, UR10, UR8, URZ ;  /* 0x000000080a0472a4 */ /* 0x000fe4000f8e023f */
[----:B------:R-:W-:Y:S01]  /*33b0*/  IMAD.U32 R4, RZ, RZ, UR8 ;  /* 0x00000008ff047e24 */ /* 0x000fe2000f8e00ff */
[----:B------:R-:W-:-:S02]  /*33c0*/  USHF.L.U32 UR49, UR49, 0x9, URZ ;  /* 0x0000000931317899 */ /* 0x000fc4000800063f */
[----:B------:R-:W-:Y:S01]  /*33d0*/  UIMAD UR4, UR47, UR9, UR4 ;  /* 0x000000092f0472a4 */ /* 0x000fe2000f8e0204 */
[----:B------:R-:W-:Y:S01]  /*33e0*/  ULDC UR8, c[0x0][0x284] ;  /* 0x0000a10000087ab9 */ /* 0x000fe20000000800 */
[----:B------:R-:W-:Y:S02]  /*33f0*/  UIADD3 UR44, UR46, UR44, URZ ;  /* 0x0000002c2e2c7290 */ /* 0x000fe4000fffe03f */
[----:B------:R-:W-:Y:S02]  /*3400*/  UISETP.GE.U32.AND UP2, UPT, UR46, 0xb, UPT ;  /* 0x0000000b2e00788c */ /* 0x000fe4000bf46070 */
[----:B------:R-:W-:-:S04]  /*3410*/  UISETP.GT.U32.AND UP1, UPT, UR44, 0xa, UPT ;  /* 0x0000000a2c00788c */ /* 0x000fc8000bf24070 */
[----:B------:R-:W-:Y:S01]  /*3420*/  UISETP.LT.U32.AND UP1, UPT, UR46, 0xb, UP1 ;  /* 0x0000000b2e00788c */ /* 0x000fe20008f21070 */
[--C-:B--2---:R-:W-:Y:S01]  /*3430*/  SHF.R.U32.HI R3, RZ, 0x7, R8.reuse ;  /* 0x00000007ff037819 */ /* 0x104fe20000011608 */
[C---:B------:R-:W-:Y:S01]  /*3440*/  IMAD.SHL.U32 R22, R8.reuse, 0x2, RZ ;  /* 0x0000000208167824 */ /* 0x040fe200078e00ff */
[----:B0-----:R-:W-:Y:S02]  /*3450*/  SHF.R.U32.HI R7, RZ, 0x2, R8 ;  /* 0x00000002ff077819 */ /* 0x001fe40000011608 */
[----:B------:R-:W-:Y:S02]  /*3460*/  LOP3.LUT R3, R3, 0x1, RZ, 0xc0, !PT ;  /* 0x0000000103037812 */ /* 0x000fe400078ec0ff */
[----:B------:R-:W-:Y:S02]  /*3470*/  LOP3.LUT R6, R8, 0x60, RZ, 0xc0, !PT ;  /* 0x0000006008067812 */ /* 0x000fe400078ec0ff */
[----:B------:R-:W-:Y:S01]  /*3480*/  LOP3.LUT R7, R7, 0x7, RZ, 0xc0, !PT ;  /* 0x0000000707077812 */ /* 0x000fe200078ec0ff */
[----:B-1----:R-:W-:Y:S01]  /*3490*/  IMAD.SHL.U32 R0, R3, 0x40, RZ ;  /* 0x0000004003007824 */ /* 0x002fe200078e00ff */
[----:B------:R-:W-:-:S02]  /*34a0*/  LOP3.LUT R22, R23, 0x6, R22, 0xf8, !PT ;  /* 0x0000000617167812 */ /* 0x000fc400078ef816 */
[----:B------:R-:W-:Y:S02]  /*34b0*/  SHF.R.U32.HI R6, RZ, 0x1, R6 ;  /* 0x00000001ff067819 */ /* 0x000fe40000011606 */
[--C-:B------:R-:W-:Y:S02]  /*34c0*/  LOP3.LUT R5, R0, 0x40, R7.reuse, 0xe2, !PT ;  /* 0x0000004000057812 */ /* 0x100fe400078ee207 */
[----:B------:R-:W-:Y:S02]  /*34d0*/  SHF.R.S32.HI R23, RZ, 0x1f, R22 ;  /* 0x0000001fff177819 */ /* 0x000fe40000011416 */
[----:B------:R-:W-:Y:S01]  /*34e0*/  IADD3 R0, RZ, -R6, -R7 ;  /* 0x80000006ff007210 */ /* 0x000fe20007ffe807 */
[----:B------:R-:W-:Y:S01]  /*34f0*/  IMAD.MOV.U32 R7, RZ, RZ, -0x2 ;  /* 0xfffffffeff077424 */ /* 0x000fe200078e00ff */
[----:B------:R-:W-:Y:S01]  /*3500*/  LOP3.LUT R6, R5, UR6, R6, 0xfe, !PT ;  /* 0x0000000605067c12 */ /* 0x000fe2000f8efe06 */
[----:B------:R-:W-:-:S04]  /*3510*/  IMAD.WIDE.U32 R4, R4, UR47, R22 ;  /* 0x0000002f04047c25 */ /* 0x000fc8000f8e0016 */
[----:B------:R-:W-:Y:S01]  /*3520*/  VIADD R5, R5, UR4 ;  /* 0x0000000405057c36 */ /* 0x000fe20008000000 */
[----:B------:R-:W-:Y:S01]  /*3530*/  ULDC UR4, c[0x0][0x288] ;  /* 0x0000a20000047ab9 */ /* 0x000fe20000000800 */
[----:B------:R-:W-:Y:S01]  /*3540*/  IMAD R3, R3, -0x40, R0 ;  /* 0xffffffc003037824 */ /* 0x000fe200078e0200 */
[----:B------:R-:W-:Y:S01]  /*3550*/  UISETP.GE.AND UP0, UPT, UR48, UR4, UPT ;  /* 0x000000043000728c */ /* 0x000fe2000bf06270 */
[----:B------:R-:W-:-:S03]  /*3560*/  IMAD.U32 R0, RZ, RZ, UR8 ;  /* 0x00000008ff007e24 */ /* 0x000fc6000f8e00ff */
[----:B------:R-:W-:Y:S02]  /*3570*/  UISETP.GE.OR UP0, UPT, UR49, UR8, UP0 ;  /* 0x000000083100728c */ /* 0x000fe40008706670 */
[----:B------:R-:W-:Y:S01]  /*3580*/  IADD3 R3, R0, -UR49, R3 ;  /* 0x8000003100037c10 */ /* 0x000fe2000fffe003 */
[----:B------:R-:W-:Y:S01]  /*3590*/  USEL UR8, URZ, 0x1, !UP1 ;  /* 0x000000013f087887 */ /* 0x000fe2000c800000 */
[----:B------:R-:W-:Y:S01]  /*35a0*/  LOP3.LUT R0, R8, 0x3, RZ, 0xc0, !PT ;  /* 0x0000000308007812 */ /* 0x000fe200078ec0ff */
[----:B------:R-:W-:Y:S01]  /*35b0*/  UMOV UR49, 0xffffffff ;  /* 0xffffffff00317882 */ /* 0x000fe20000000000 */
[----:B------:R-:W-:Y:S01]  /*35c0*/  PLOP3.LUT P0, PT, PT, PT, UP0, 0x80, 0x0 ;  /* 0x000000000000781c */ /* 0x000fe20003f0f008 */
[----:B------:R-:W-:Y:S02]  /*35d0*/  ULOP3.LUT UR45, UR45, UR8, URZ, 0x3c, !UPT ;  /* 0x000000082d2d7292 */ /* 0x000fe4000f8e3c3f */
[----:B------:R-:W-:Y:S01]  /*35e0*/  IMAD R0, R0, R7, UR4 ;  /* 0x0000000400007e24 */ /* 0x000fe2000f8e0207 */
[----:B------:R-:W-:-:S03]  /*35f0*/  UIMAD.WIDE.U32 UR4, UR44, -0x45d1745d, URZ ;  /* 0xba2e8ba32c0478a5 */ /* 0x000fc6000f8e003f */
[----:B------:R-:W-:Y:S01]  /*3600*/  VIADD R0, R0, -UR48 ;  /* 0x8000003000007c36 */ /* 0x000fe20008000000 */
[----:B------:R-:W-:-:S04]  /*3610*/  USHF.R.U32.HI UR4, URZ, 0x3, UR5 ;  /* 0x000000033f047899 */ /* 0x000fc80008011605 */
[----:B------:R-:W-:Y:S02]  /*3620*/  UIMAD UR44, UR4, -0xb, UR44 ;  /* 0xfffffff5042c78a4 */ /* 0x000fe4000f8e022c */
[----:B------:R-:W-:Y:S01]  /*3630*/  @UP2 ULOP3.LUT UR45, UR45, 0x1, UR4, 0x78, !UPT ;  /* 0x000000012d2d2892 */ /* 0x000fe2000f8e7804 */
[----:B------:R-:W-:Y:S11]  /*3640*/  @P0 BRA `(.L_x_35) ;  /* 0x000000bc00480947 */ /* 0x000ff60003800000 */
[----:B-----5:R-:W-:Y:S01]  /*3650*/  ISETP.NE.AND P0, PT, R17, RZ, PT ;  /* 0x000000ff1100720c */ /* 0x020fe20003f05270 */
[----:B------:R-:W-:Y:S01]  /*3660*/  ULDC.64 UR8, c[0x0][0x5c8] ;  /* 0x0001720000087ab9 */ /* 0x000fe20000000a00 */
[----:B------:R-:W-:Y:S01]  /*3670*/  BSSY B0, `(.L_x_35) ;  /* 0x0000bcf000007945 */ /* 0x000fe20003800000 */
[----:B------:R-:W-:Y:S01]  /*3680*/  UIMAD UR4, UR7, UR8, URZ ;  /* 0x00000008070472a4 */ /* 0x000fe2000f8e023f */
[----:B------:R-:W-:Y:S02]  /*3690*/  IMAD.U32 R10, RZ, RZ, UR9 ;  /* 0x00000009ff0a7e24 */ /* 0x000fe4000f8e00ff */
[----:B------:R-:W-:-:S04]  /*36a0*/  IMAD.WIDE.U32 R4, R6, UR8, R4 ;  /* 0x0000000806047c25 */ /* 0x000fc8000f8e0004 */
[----:B------:R-:W-:-:S04]  /*36b0*/  IMAD R10, R6, R10, UR4 ;  /* 0x00000004060a7e24 */ /* 0x000fc8000f8e020a */
[----:B------:R-:W-:Y:S01]  /*36c0*/  IMAD.IADD R10, R5, 0x1, R10 ;  /* 0x00000001050a7824 */ /* 0x000fe200078e020a */
[----:B------:R-:W-:Y:S06]  /*36d0*/  @!P0 BRA `(.L_x_36) ;  /* 0x0000007800948947 */ /* 0x000fec0003800000 */
[----:B------:R-:W0:Y:S01]  /*36e0*/  LDC.64 R8, c[0x0][0x5a8] ;  /* 0x00016a00ff087b82 */ /* 0x000e220000000a00 */
[----:B------:R-:W-:Y:S01]  /*36f0*/  ULDC.64 UR4, c[0x0][0x5b8] ;  /* 0x00016e0000047ab9 */ /* 0x000fe20000000a00 */
[----:B------:R-:W-:Y:S01]  /*3700*/  ISETP.GE.AND P5, PT, R3, 0x1, PT ;  /* 0x000000010300780c */ /* 0x000fe20003fa6270 */
[----:B------:R-:W-:Y:S01]  /*3710*/  IMAD.U32 R7, RZ, RZ, UR4 ;  /* 0x00000004ff077e24 */ /* 0x000fe2000f8e00ff */
[----:B------:R-:W-:Y:S01]  /*3720*/  UIMAD UR4, UR10, UR4, URZ ;  /* 0x000000040a0472a4 */ /* 0x000fe2000f8e023f */
[----:B------:R-:W-:Y:S01]  /*3730*/  BSSY B1, `(.L_x_37) ;  /* 0x0000012000017945 */ /* 0x000fe20003800000 */
[----:B------:R-:W-:Y:S01]  /*3740*/  ISETP.LT.OR P1, PT, R0, 0x1, !P5 ;  /* 0x000000010000780c */ /* 0x000fe20006f21670 */
[----:B------:R-:W-:Y:S01]  /*3750*/  IMAD.WIDE.U32 R22, R7, UR47, R22 ;  /* 0x0000002f07167c25 */ /* 0x000fe2000f8e0016 */
[----:B------:R-:W1:Y:S01]  /*3760*/  LDC.64 R236, c[0x0][0x5b0] ;  /* 0x00016c00ffec7b82 */ /* 0x000e620000000a00 */
[----:B------:R-:W-:Y:S02]  /*3770*/  UIMAD UR4, UR47, UR5, UR4 ;  /* 0x000000052f0472a4 */ /* 0x000fe4000f8e0204 */
[----:B------:R-:W-:-:S04]  /*3780*/  IMAD.MOV.U32 R20, RZ, RZ, R22 ;  /* 0x000000ffff147224 */ /* 0x000fc800078e0016 */
[----:B------:R-:W-:Y:S01]  /*3790*/  VIADD R21, R23, UR4 ;  /* 0x0000000417157c36 */ /* 0x000fe20008000000 */
[----:B0-----:R0:W-:Y:S01]  /*37a0*/  STL.64 [R1+0x40], R8 ;  /* 0x0000400801007387 */ /* 0x0011e20000100a00 */
[----:B------:R-:W-:Y:S02]  /*37b0*/  IMAD.MOV.U32 R13, RZ, RZ, R9 ;  /* 0x000000ffff0d7224 */ /* 0x000fe400078e0009 */
[----:B------:R-:W-:Y:S01]  /*37c0*/  IMAD.MOV.U32 R15, RZ, RZ, R8 ;  /* 0x000000ffff0f7224 */ /* 0x000fe200078e0008 */
[----:B------:R2:W-:Y:S01]  /*37d0*/  STL.64 [R1+0x48], R20 ;  /* 0x0000481401007387 */ /* 0x0005e20000100a00 */
[----:B-1----:R-:W-:Y:S02]  /*37e0*/  IMAD R11, R236, UR7, RZ ;  /* 0x00000007ec0b7c24 */ /* 0x002fe4000f8e02ff */
[----:B0-----:R-:W-:-:S04]  /*37f0*/  IMAD.WIDE.U32 R8, R6, R236, R20 ;  /* 0x000000ec06087225 */ /* 0x001fc800078e0014 */
[----:B------:R-:W-:Y:S01]  /*3800*/  IMAD R11, R6, R237, R11 ;  /* 0x000000ed060b7224 */ /* 0x000fe200078e020b */
[----:B------:R-:W-:-:S04]  /*3810*/  IADD3 R234, P0, R8, R15, RZ ;  /* 0x0000000f08ea7210 */ /* 0x000fc80007f1e0ff */
[----:B------:R-:W-:Y:S01]  /*3820*/  IADD3.X R235, R13, R9, R11, P0, !PT ;  /* 0x000000090deb7210 */ /* 0x000fe200007fe40b */
[----:B--2---:R-:W-:Y:S08]  /*3830*/  @P1 BRA `(.L_x_38) ;  /* 0x0000000000041947 */ /* 0x004ff00003800000 */
[----:B------:R0:W5:Y:S02]  /*3840*/  LDG.E.U8 R2, desc[UR50][R234.64] ;  /* 0x00000032ea027981 */ /* 0x000164000c1e1100 */
.L_x_38:
[----:B------:R-:W-:Y:S05]  /*3850*/  BSYNC B1 ;  /* 0x0000000000017941 */ /* 0x000fea0003800000 */
.L_x_37:
[----:B------:R-:W2:Y:S01]  /*3860*/  LDL.LU R8, [R1+0x20] ;  /* 0x0000200001087983 */ /* 0x000ea20000300800 */
[----:B-----5:R-:W-:Y:S01]  /*3870*/  LOP3.LUT R5, R2, 0xffff, RZ, 0xc0, !PT ;  /* 0x0000ffff02057812 */ /* 0x020fe200078ec0ff */
[----:B------:R-:W-:Y:S01]  /*3880*/  ULDC.64 UR4, c[0x0][0x5c0] ;  /* 0x0001700000047ab9 */ /* 0x000fe20000000a00 */
[----:B------:R-:W-:Y:S01]  /*3890*/  ISETP.LT.OR P2, PT, R0, 0x2, !P5 ;  /* 0x000000020000780c */ /* 0x000fe20006f41670 */
[----:B------:R-:W-:Y:S01]  /*38a0*/  BSSY B1, `(.L_x_39) ;  /* 0x000000b000017945 */ /* 0x000fe20003800000 */
[----:B------:R-:W-:Y:S02]  /*38b0*/  PRMT R5, R5, 0x8880, RZ ;  /* 0x0000888005057816 */ /* 0x000fe400000000ff */
[----:B------:R-:W-:-:S03]  /*38c0*/  IADD3 R4, P0, R4, UR4, RZ ;  /* 0x0000000404047c10 */ /* 0x000fc6000ff1e0ff */
[----:B------:R-:W-:Y:S01]  /*38d0*/  IMAD R7, R5, R17, RZ ;  /* 0x0000001105077224 */ /* 0x000fe200078e02ff */
[----:B------:R-:W-:-:S03]  /*38e0*/  IADD3.X R5, R10, UR5, RZ, P0, !PT ;  /* 0x000000050a057c10 */ /* 0x000fc600087fe4ff */
[----:B--2---:R-:W-:-:S05]  /*38f0*/  @!P1 IMAD R8, R8, R16, R7 ;  /* 0x0000001008089224 */ /* 0x004fca00078e0207 */
[----:B------:R1:W-:Y:S01]  /*3900*/  @!P1 STG.E.U8 desc[UR50][R4.64], R8 ;  /* 0x0000000804009986 */ /* 0x0003e2000c101132 */
[----:B------:R-:W-:Y:S05]  /*3910*/  @P2 BRA `(.L_x_40) ;  /* 0x00000000000c2947 */ /* 0x000fea0003800000 */
[----:B------:R-:W2:Y:S02]  /*3920*/  LDG.E.U8 R2, desc[UR50][R234.64+0x1] ;  /* 0x00000132ea027981 */ /* 0x000ea4000c1e1100 */
[----:B--2---:R-:W-:-:S05]  /*3930*/  PRMT R7, R2, 0x8880, RZ ;  /* 0x0000888002077816 */ /* 0x004fca00000000ff */
[----:B------:R-:W-:-:S07]  /*3940*/  IMAD R7, R7, R17, RZ ;  /* 0x0000001107077224 */ /* 0x000fce00078e02ff */
.L_x_40:
[----:B------:R-:W-:Y:S05]  /*3950*/  BSYNC B1 ;  /* 0x0000000000017941 */ /* 0x000fea0003800000 */
.L_x_39:
[----:B-1----:R-:W2:Y:S01]  /*3960*/  LDL.LU R8, [R1+0x24] ;  /* 0x0000240001087983 */ /* 0x002ea20000300800 */
[----:B------:R-:W-:Y:S01]  /*3970*/  ISETP.GE.AND P6, PT, R3, 0x9, PT ;  /* 0x000000090300780c */ /* 0x000fe20003fc6270 */
[C---:B------:R-:W-:Y:S01]  /*3980*/  IMAD.SHL.U32 R232, R236.reuse, 0x8, RZ ;  /* 0x00000008ece87824 */ /* 0x040fe200078e00ff */
[----:B------:R-:W-:Y:S01]  /*3990*/  SHF.L.U64.HI R233, R236, 0x3, R237 ;  /* 0x00000003ece97819 */ /* 0x000fe200000102ed */
[----:B------:R-:W-:Y:S01]  /*39a0*/  BSSY B1, `(.L_x_41) ;  /* 0x000000f000017945 */ /* 0x000fe20003800000 */
[C---:B------:R-:W-:Y:S02]  /*39b0*/  ISETP.LT.OR P4, PT, R0.reuse, 0x1, !P6 ;  /* 0x000000010000780c */ /* 0x040fe40007781670 */
[----:B------:R-:W-:Y:S01]  /*39c0*/  ISETP.LT.OR P0, PT, R0, 0x2, !P6 ;  /* 0x000000020000780c */ /* 0x000fe20007701670 */
[----:B------:R1:W-:Y:S02]  /*39d0*/  STL.64 [R1+0x20], R232 ;  /* 0x000020e801007387 */ /* 0x0003e40000100a00 */
[----:B-1----:R-:W-:-:S04]  /*39e0*/  IMAD.WIDE.U32 R232, R6, R236, R232 ;  /* 0x000000ec06e87225 */ /* 0x002fc800078e00e8 */
[----:B------:R-:W-:Y:S02]  /*39f0*/  IMAD.IADD R11, R11, 0x1, R233 ;  /* 0x000000010b0b7824 */ /* 0x000fe400078e02e9 */
[----:B--2---:R-:W-:-:S05]  /*3a00*/  @!P2 IMAD R8, R8, R16, R7 ;  /* 0x000000100808a224 */ /* 0x004fca00078e0207 */
[----:B------:R1:W-:Y:S01]  /*3a10*/  @!P2 STG.E.U8 desc[UR50][R4.64+0x1], R8 ;  /* 0x000001080400a986 */ /* 0x0003e2000c101132 */
[----:B------:R-:W-:-:S04]  /*3a20*/  IADD3 R232, P1, P2, R22, R15, R232 ;  /* 0x0000000f16e87210 */ /* 0x000fc80007a3e0e8 */
[----:B------:R-:W-:Y:S02]  /*3a30*/  IADD3.X R233, R21, R13, R11, P1, P2 ;  /* 0x0000000d15e97210 */ /* 0x000fe40000fe440b */
[----:B-1----:R-:W-:Y:S01]  /*3a40*/  @!P4 IADD3 R8, P3, R4, UR41, RZ ;  /* 0x000000290408cc10 */ /* 0x002fe2000ff7e0ff */
[----:B------:R-:W-:-:S12]  /*3a50*/  @P4 BRA `(.L_x_42) ;  /* 0x00000000000c4947 */ /* 0x000fd80003800000 */
[----:B------:R-:W2:Y:S02]  /*3a60*/  LDG.E.U8 R2, desc[UR50][R232.64] ;  /* 0x00000032e8027981 */ /* 0x000ea4000c1e1100 */
[----:B--2---:R-:W-:-:S05]  /*3a70*/  PRMT R7, R2, 0x8880, RZ ;  /* 0x0000888002077816 */ /* 0x004fca00000000ff */
[----:B------:R-:W-:-:S07]  /*3a80*/  IMAD R7, R7, R17, RZ ;  /* 0x0000001107077224 */ /* 0x000fce00078e02ff */
.L_x_42:
[----:B------:R-:W-:Y:S05]  /*3a90*/  BSYNC B1 ;  /* 0x0000000000017941 */ /* 0x000fea0003800000 */
.L_x_41:
[----:B------:R-:W2:Y:S01]  /*3aa0*/  LDL.LU R10, [R1+0x28] ;  /* 0x00002800010a7983 */ /* 0x000ea20000300800 */
[----:B------:R-:W-:Y:S01]  /*3ab0*/  @!P4 IADD3.X R9, R5, UR40, RZ, P3, !PT ;  /* 0x000000280509cc10 */ /* 0x000fe20009ffe4ff */
[----:B------:R-:W-:Y:S01]  /*3ac0*/  BSSY B1, `(.L_x_43) ;  /* 0x000000b000017945 */ /* 0x000fe20003800000 */
[C---:B------:R-:W-:Y:S02]  /*3ad0*/  ISETP.LT.OR P2, PT, R0.reuse, 0x9, !P5 ;  /* 0x000000090000780c */ /* 0x040fe40006f41670 */
[C---:B------:R-:W-:Y:S02]  /*3ae0*/  ISETP.LT.OR P3, PT, R0.reuse, 0xa, !P5 ;  /* 0x0000000a0000780c */ /* 0x040fe40006f61670 */
[----:B------:R-:W-:Y:S01]  /*3af0*/  ISETP.LT.OR P1, PT, R0, 0x9, !P6 ;  /* 0x000000090000780c */ /* 0x000fe20007721670 */
[----:B--2---:R-:W-:-:S05]  /*3b00*/  @!P4 IMAD R10, R10, R16, R7 ;  /* 0x000000100a0ac224 */ /* 0x004fca00078e0207 */
[----:B------:R1:W-:Y:S02]  /*3b10*/  @!P4 STG.E.U8 desc[UR50][R8.64], R10 ;  /* 0x0000000a0800c986 */ /* 0x0003e4000c101132 */
[----:B-1----:R-:W-:Y:S01]  /*3b20*/  @!P0 IADD3 R8, P4, R4, UR41, RZ ;  /* 0x0000002904088c10 */ /* 0x002fe2000ff9e0ff */
[----:B------:R-:W-:-:S12]  /*3b30*/  @P0 BRA `(.L_x_44) ;  /* 0x00000000000c0947 */ /* 0x000fd80003800000 */
[----:B------:R-:W2:Y:S02]  /*3b40*/  LDG.E.U8 R2, desc[UR50][R232.64+0x1] ;  /* 0x00000132e8027981 */ /* 0x000ea4000c1e1100 */
[----:B--2---:R-:W-:-:S05]  /*3b50*/  PRMT R7, R2, 0x8880, RZ ;  /* 0x0000888002077816 */ /* 0x004fca00000000ff */
[----:B------:R-:W-:-:S07]  /*3b60*/  IMAD R7, R7, R17, RZ ;  /* 0x0000001107077224 */ /* 0x000fce00078e02ff */
.L_x_44:
[----:B------:R-:W-:Y:S05]  /*3b70*/  BSYNC B1 ;  /* 0x0000000000017941 */ /* 0x000fea0003800000 */
.L_x_43:
[----:B------:R-:W2:Y:S01]  /*3b80*/  LDL.LU R10, [R1+0x2c] ;  /* 0x00002c00010a7983 */ /* 0x000ea20000300800 */
[----:B------:R-:W-:Y:S01]  /*3b90*/  @!P0 IADD3.X R9, R5, UR40, RZ, P4, !PT ;  /* 0x0000002805098c10 */ /* 0x000fe2000a7fe4ff */
[----:B------:R-:W-:Y:S01]  /*3ba0*/  BSSY B1, `(.L_x_45) ;  /* 0x0000007000017945 */ /* 0x000fe20003800000 */
[----:B--2---:R-:W-:-:S05]  /*3bb0*/  @!P0 IMAD R10, R10, R16, R7 ;  /* 0x000000100a0a8224 */ /* 0x004fca00078e0207 */
[----:B------:R1:W-:Y:S01]  /*3bc0*/  @!P0 STG.E.U8 desc[UR50][R8.64+0x1], R10 ;  /* 0x0000010a08008986 */ /* 0x0003e2000c101132 */
[----:B------:R-:W-:Y:S05]  /*3bd0*/  @P2 BRA `(.L_x_46) ;  /* 0x00000000000c2947 */ /* 0x000fea0003800000 */
[----:B------:R-:W2:Y:S02]  /*3be0*/  LDG.E.U8 R2, desc[UR50][R234.64+0x8] ;  /* 0x00000832ea027981 */ /* 0x000ea4000c1e1100 */
[----:B--2---:R-:W-:-:S05]  /*3bf0*/  PRMT R7, R2, 0x8880, RZ ;  /* 0x0000888002077816 */ /* 0x004fca00000000ff */
[----:B------:R-:W-:-:S07]  /*3c00*/  IMAD R7, R7, R17, RZ ;  /* 0x0000001107077224 */ /* 0x000fce00078e02ff */
.L_x_46:
[----:B------:R-:W-:Y:S05]  /*3c10*/  BSYNC B1 ;  /* 0x0000000000017941 */ /* 0x000fea0003800000 */
.L_x_45:
[----:B-1----:R-:W2:Y:S01]  /*3c20*/  LDL.LU R8, [R1+0x30] ;  /* 0x0000300001087983 */ /* 0x002ea20000300800 */
[----:B------:R-:W-:Y:S01]  /*3c30*/  BSSY B1, `(.L_x_47) ;  /* 0x0000007000017945 */ /* 0x000fe20003800000 */
[----:B--2---:R-:W-:-:S05]  /*3c40*/  @!P2 IMAD R8, R8, R16, R7 ;  /* 0x000000100808a224 */ /* 0x004fca00078e0207 */
[----:B------:R1:W-:Y:S01]  /*3c50*/  @!P2 STG.E.U8 desc[UR50][R4.64+0x8], R8 ;  /* 0x000008080400a986 */ /* 0x0003e2000c101132 */
[----:B------:R-:W-:Y:S05]  /*3c60*/  @P3 BRA `(.L_x_48) ;  /* 0x00000000000c3947 */ /* 0x000fea0003800000 */
[----:B------:R-:W2:Y:S02]  /*3c70*/  LDG.E.U8 R2, desc[UR50][R234.64+0x9] ;  /* 0x00000932ea027981 */ /* 0x000ea4000c1e1100 */
[----:B--2---:R-:W-:-:S05]  /*3c80*/  PRMT R7, R2, 0x8880, RZ ;  /* 0x0000888002077816 */ /* 0x004fca00000000ff */
[----:B------:R-:W-:-:S07]  /*3c90*/  IMAD R7, R7, R17, RZ ;  /* 0x0000001107077224 */ /* 0x000fce00078e02ff */
.L_x_48:
[----:B------:R-:W-:Y:S05]  /*3ca0*/  BSYNC B1 ;  /* 0x0000000000017941 */ /* 0x000fea0003800000 */
.L_x_47:
[----:B-1----:R-:W2:Y:S01]  /*3cb0*/  LDL.LU R8, [R1+0x34] ;  /* 0x0000340001087983 */ /* 0x002ea20000300800 */
[----:B------:R-:W-:Y:S01]  /*3cc0*/  BSSY B1, `(.L_x_49) ;  /* 0x0000009000017945 */ /* 0x000fe20003800000 */
        /* <DEDUP_REMOVED lines=8> */
.L_x_50:
[----:B------:R-:W-:Y:S05]  /*3d50*/  BSYNC B1 ;  /* 0x0000000000017941 */ /* 0x000fea0003800000 */
.L_x_49:
[----:B------:R-:W2:Y:S01]  /*3d60*/  LDL.LU R10, [R1+0x38] ;  /* 0x00003800010a7983 */ /* 0x000ea20000300800 */
[----:B------:R-:W-:Y:S01]  /*3d70*/  @!P1 IADD3.X R9, R5, UR40, RZ, P2, !PT ;  /* 0x0000002805099c10 */ /* 0x000fe200097fe4ff */
[----:B------:R-:W-:Y:S01]  /*3d80*/  BSSY B1, `(.L_x_51) ;  /* 0x0000008000017945 */ /* 0x000fe20003800000 */
[----:B--2---:R-:W-:-:S05]  /*3d90*/  @!P1 IMAD R10, R10, R16, R7 ;  /* 0x000000100a0a9224 */ /* 0x004fca00078e0207 */
[----:B------:R1:W-:Y:S02]  /*3da0*/  @!P1 STG.E.U8 desc[UR50][R8.64+0x8], R10 ;  /* 0x0000080a08009986 */ /* 0x0003e4000c101132 */
[----:B-1----:R-:W-:Y:S01]  /*3db0*/  @!P0 IADD3 R8, P1, R4, UR41, RZ ;  /* 0x0000002904088c10 */ /* 0x002fe2000ff3e0ff */
[----:B------:R-:W-:-:S12]  /*3dc0*/  @P0 BRA `(.L_x_52) ;  /* 0x00000000000c0947 */ /* 0x000fd80003800000 */
[----:B------:R-:W2:Y:S02]  /*3dd0*/  LDG.E.U8 R2, desc[UR50][R232.64+0x9] ;  /* 0x00000932e8027981 */ /* 0x000ea4000c1e1100 */
[----:B--2---:R-:W-:-:S05]  /*3de0*/  PRMT R7, R2, 0x8880, RZ ;  /* 0x0000888002077816 */ /* 0x004fca00000000ff */
[----:B------:R-:W-:-:S07]  /*3df0*/  IMAD R7, R7, R17, RZ ;  /* 0x0000001107077224 */ /* 0x000fce00078e02ff */
.L_x_52:
[----:B------:R-:W-:Y:S05]  /*3e00*/  BSYNC B1 ;  /* 0x0000000000017941 */ /* 0x000fea0003800000 */
.L_x_51:
[----:B------:R-:W2:Y:S01]  /*3e10*/  LDL.LU R10, [R1+0x3c] ;  /* 0x00003c00010a7983 */ /* 0x000ea20000300800 */
[----:B------:R-:W-:Y:S01]  /*3e20*/  @!P0 IADD3.X R9, R5, UR40, RZ, P1, !PT ;  /* 0x0000002805098c10 */ /* 0x000fe20008ffe4ff */
[----:B------:R-:W-:Y:S01]  /*3e30*/  BSSY B1, `(.L_x_53) ;  /* 0x0000013000017945 */ /* 0x000fe20003800000 */
[----:B------:R-:W-:Y:S02]  /*3e40*/  ISETP.GE.AND P4, PT, R3, 0x81, PT ;  /* 0x000000810300780c */ /* 0x000fe40003f86270 */
[----:B------:R-:W-:Y:S02]  /*3e50*/  LOP3.LUT R18, R18, 0xfffffffd, RZ, 0xc0, !PT ;  /* 0xfffffffd12127812 */ /* 0x000fe400078ec0ff */
[----:B------:R-:W-:-:S09]  /*3e60*/  ISETP.LT.OR P1, PT, R0, 0x1, !P4 ;  /* 0x000000010000780c */ /* 0x000fd20006721670 */
[----:B------:R-:W-:Y:S01]  /*3e70*/  @P4 LOP3.LUT R18, R18, 0x2, RZ, 0xfc, !PT ;  /* 0x0000000212124812 */ /* 0x000fe200078efcff */
[----:B--2---:R-:W-:-:S05]  /*3e80*/  @!P0 IMAD R10, R10, R16, R7 ;  /* 0x000000100a0a8224 */ /* 0x004fca00078e0207 */
[----:B------:R1:W-:Y:S01]  /*3e90*/  @!P0 STG.E.U8 desc[UR50][R8.64+0x9], R10 ;  /* 0x0000090a08008986 */ /* 0x0003e2000c101132 */
[----:B------:R-:W-:-:S05]  /*3ea0*/  IADD3 R12, P0, R6, 0x80, RZ ;  /* 0x00000080060c7810 */ /* 0x000fca0007f1e0ff */
[----:B-1----:R-:W-:-:S04]  /*3eb0*/  IMAD.X R8, RZ, RZ, UR7, P0 ;  /* 0x00000007ff087e24 */ /* 0x002fc800080e06ff */
[-C--:B------:R-:W-:Y:S02]  /*3ec0*/  IMAD R14, R8, R236.reuse, RZ ;  /* 0x000000ec080e7224 */ /* 0x080fe400078e02ff */
[----:B------:R-:W-:-:S04]  /*3ed0*/  IMAD.WIDE.U32 R8, R12, R236, R20 ;  /* 0x000000ec0c087225 */ /* 0x000fc800078e0014 */
[----:B------:R-:W-:Y:S01]  /*3ee0*/  IMAD R14, R12, R237, R14 ;  /* 0x000000ed0c0e7224 */ /* 0x000fe200078e020e */
[----:B------:R-:W-:-:S04]  /*3ef0*/  IADD3 R10, P0, R8, R15, RZ ;  /* 0x0000000f080a7210 */ /* 0x000fc80007f1e0ff */
[----:B------:R-:W-:Y:S02]  /*3f00*/  IADD3.X R11, R13, R9, R14, P0, !PT ;  /* 0x000000090d0b7210 */ /* 0x000fe400007fe40e */
[----:B------:R-:W-:Y:S01]  /*3f10*/  @!P1 IADD3 R8, P0, R4, UR39, RZ ;  /* 0x0000002704089c10 */ /* 0x000fe2000ff1e0ff */
[----:B------:R-:W-:-:S12]  /*3f20*/  @P1 BRA `(.L_x_54) ;  /* 0x00000000000c1947 */ /* 0x000fd80003800000 */
[----:B------:R-:W2:Y:S02]  /*3f30*/  LDG.E.U8 R2, desc[UR50][R10.64] ;  /* 0x000000320a027981 */ /* 0x000ea4000c1e1100 */
[----:B--2---:R-:W-:-:S05]  /*3f40*/  PRMT R7, R2, 0x8880, RZ ;  /* 0x0000888002077816 */ /* 0x004fca00000000ff */
[----:B------:R-:W-:-:S07]  /*3f50*/  IMAD R7, R7, R17, RZ ;  /* 0x0000001107077224 */ /* 0x000fce00078e02ff */
.L_x_54:
[----:B------:R-:W-:Y:S05]  /*3f60*/  BSYNC B1 ;  /* 0x0000000000017941 */ /* 0x000fea0003800000 */
.L_x_53:
[----:B------:R-:W2:Y:S01]  /*3f70*/  LDL.LU R13, [R1] ;  /* 0x00000000010d7983 */ /* 0x000ea20000300800 */
[----:B------:R-:W-:Y:S01]  /*3f80*/  @!P1 IADD3.X R9, R5, UR38, RZ, P0, !PT ;  /* 0x0000002605099c10 */ /* 0x000fe200087fe4ff */
[----:B------:R-:W-:Y:S01]  /*3f90*/  BSSY B1, `(.L_x_55) ;  /* 0x0000009000017945 */ /* 0x000fe20003800000 */
[----:B------:R-:W-:Y:S01]  /*3fa0*/  ISETP.LT.OR P0, PT, R0, 0x2, !P4 ;  /* 0x000000020000780c */ /* 0x000fe20006701670 */
[----:B--2---:R-:W-:-:S05]  /*3fb0*/  @!P1 IMAD R13, R13, R16, R7 ;  /* 0x000000100d0d9224 */ /* 0x004fca00078e0207 */
[----:B------:R1:W-:Y:S02]  /*3fc0*/  @!P1 STG.E.U8 desc[UR50][R8.64], R13 ;  /* 0x0000000d08009986 */ /* 0x0003e4000c101132 */
[----:B-1----:R-:W-:-:S05]  /*3fd0*/  IADD3 R8, P1, R4, UR39, RZ ;  /* 0x0000002704087c10 */ /* 0x002fca000ff3e0ff */
[----:B------:R-:W-:Y:S08]  /*3fe0*/  @P0 BRA `(.L_x_56) ;  /* 0x00000000000c0947 */ /* 0x000ff00003800000 */
[----:B------:R-:W2:Y:S02]  /*3ff0*/  LDG.E.U8 R2, desc[UR50][R10.64+0x1] ;  /* 0x000001320a027981 */ /* 0x000ea4000c1e1100 */
[----:B--2---:R-:W-:-:S05]  /*4000*/  PRMT R7, R2, 0x8880, RZ ;  /* 0x0000888002077816 */ /* 0x004fca00000000ff */
[----:B------:R-:W-:-:S07]  /*4010*/  IMAD R7, R7, R17, RZ ;  /* 0x0000001107077224 */ /* 0x000fce00078e02ff */
.L_x_56:
[----:B------:R-:W-:Y:S05]  /*4020*/  BSYNC B1 ;  /* 0x0000000000017941 */ /* 0x000fea0003800000 */
.L_x_55:
[----:B------:R-:W2:Y:S04]  /*4030*/  LDL.LU R13, [R1+0x4] ;  /* 0x00000400010d7983 */ /* 0x000ea80000300800 */
[----:B------:R1:W-:Y:S04]  /*4040*/  STL.64 [R1+0x60], R10 ;  /* 0x0000600a01007387 */ /* 0x0003e80000100a00 */
[----:B-1----:R-:W3:Y:S01]  /*4050*/  LDL.64 R10, [R1+0x20] ;  /* 0x00002000010a7983 */ /* 0x002ee20000100a00 */
[----:B------:R-:W-:Y:S02]  /*4060*/  IADD3.X R9, R5, UR38, RZ, P1, !PT ;  /* 0x0000002605097c10 */ /* 0x000fe40008ffe4ff */
[----:B------:R-:W-:Y:S01]  /*4070*/  ISETP.GE.AND P2, PT, R3, 0x89, PT ;  /* 0x000000890300780c */ /* 0x000fe20003f46270 */
[----:B--2---:R-:W-:-:S05]  /*4080*/  @!P0 IMAD R13, R13, R16, R7 ;  /* 0x000000100d0d8224 */ /* 0x004fca00078e0207 */
[----:B------:R3:W-:Y:S01]  /*4090*/  @!P0 STG.E.U8 desc[UR50][R8.64+0x1], R13 ;  /* 0x0000010d08008986 */ /* 0x0007e2000c101132 */
[----:B------:R-:W-:Y:S01]  /*40a0*/  ISETP.LT.OR P0, PT, R0, 0x1, !P2 ;  /* 0x000000010000780c */ /* 0x000fe20005701670 */
[----:B---3--:R-:W-:Y:S02]  /*40b0*/  IMAD.WIDE.U32 R12, R12, R236, R10 ;  /* 0x000000ec0c0c7225 */ /* 0x008fe400078e000a */
[----:B------:R1:W5:Y:S02]  /*40c0*/  LDL.LU.64 R10, [R1+0x60] ;  /* 0x00006000010a7983 */ /* 0x0003640000300a00 */
[----:B------:R-:W-:Y:S01]  /*40d0*/  IMAD.IADD R14, R14, 0x1, R13 ;  /* 0x000000010e0e7824 */ /* 0x000fe200078e020d */
[----:B------:R-:W-:Y:S01]  /*40e0*/  IADD3 R12, P1, P3, R22, R15, R12 ;  /* 0x0000000f160c7210 */ /* 0x000fe20007b3e00c */
[----:B------:R-:W2:Y:S01]  /*40f0*/  LDL R13, [R1+0x44] ;  /* 0x00004400010d7983 */ /* 0x000ea20000100800 */
[----:B------:R-:W-:Y:S01]  /*4100*/  IMAD.U32 R15, RZ, RZ, UR41 ;  /* 0x00000029ff0f7e24 */ /* 0x000fe2000f8e00ff */
[----:B------:R-:W-:Y:S01]  /*4110*/  BSSY B1, `(.L_x_57) ;  /* 0x000000a000017945 */ /* 0x000fe20003800000 */
[----:B--2---:R-:W-:-:S03]  /*4120*/  IADD3.X R13, R21, R13, R14, P1, P3 ;  /* 0x0000000d150d7210 */ /* 0x004fc60000fe640e */
[----:B------:R-:W-:Y:S01]  /*4130*/  @!P0 IADD3 R14, P1, P3, R15, UR39, R4 ;  /* 0x000000270f0e8c10 */ /* 0x000fe2000fb3e004 */
[----:B------:R-:W-:-:S05]  /*4140*/  IMAD.U32 R15, RZ, RZ, UR40 ;  /* 0x00000028ff0f7e24 */ /* 0x000fca000f8e00ff */
[----:B------:R-:W-:Y:S02]  /*4150*/  @!P0 IADD3.X R15, R15, UR38, R5, P1, P3 ;  /* 0x000000260f0f8c10 */ /* 0x000fe40008fe6405 */
[----:B------:R-:W-:Y:S01]  /*4160*/  ISETP.LT.OR P1, PT, R0, 0x2, !P2 ;  /* 0x000000020000780c */ /* 0x000fe20005721670 */
[----:B-1----:R-:W-:-:S12]  /*4170*/  @P0 BRA `(.L_x_58) ;  /* 0x00000000000c0947 */ /* 0x002fd80003800000 */
[----:B------:R-:W2:Y:S02]  /*4180*/  LDG.E.U8 R2, desc[UR50][R12.64] ;  /* 0x000000320c027981 */ /* 0x000ea4000c1e1100 */
[----:B--2---:R-:W-:-:S05]  /*4190*/  PRMT R7, R2, 0x8880, RZ ;  /* 0x0000888002077816 */ /* 0x004fca00000000ff */
[----:B------:R-:W-:-:S07]  /*41a0*/  IMAD R7, R7, R17, RZ ;  /* 0x0000001107077224 */ /* 0x000fce00078e02ff */
.L_x_58:
[----:B------:R-:W-:Y:S05]  /*41b0*/  BSYNC B1 ;  /* 0x0000000000017941 */ /* 0x000fea0003800000 */
.L_x_57:
[----:B------:R-:W2:Y:S01]  /*41c0*/  LDL.LU R20, [R1+0x8] ;  /* 0x0000080001147983 */ /* 0x000ea20000300800 */
[----:B------:R-:W-:Y:S01]  /*41d0*/  BSSY B1, `(.L_x_59) ;  /* 0x000000d000017945 */ /* 0x000fe20003800000 */
[----:B--2---:R-:W-:-:S05]  /*41e0*/  @!P0 IMAD R20, R20, R16, R7 ;  /* 0x0000001014148224 */ /* 0x004fca00078e0207 */
[----:B------:R1:W-:Y:S02]  /*41f0*/  @!P0 STG.E.U8 desc[UR50][R14.64], R20 ;  /* 0x000000140e008986 */ /* 0x0003e4000c101132 */
[----:B-1----:R-:W-:Y:S02]  /*4200*/  IMAD.U32 R14, RZ, RZ, UR41 ;  /* 0x00000029ff0e7e24 */ /* 0x002fe4000f8e00ff */
[----:B------:R-:W-:-:S03]  /*4210*/  IMAD.U32 R15, RZ, RZ, UR40 ;  /* 0x00000028ff0f7e24 */ /* 0x000fc6000f8e00ff */
[----:B------:R-:W-:-:S04]  /*4220*/  @!P1 IADD3 R14, P0, P3, R14, UR39, R4 ;  /* 0x000000270e0e9c10 */ /* 0x000fc8000fb1e004 */
[----:B------:R-:W-:Y:S02]  /*4230*/  @!P1 IADD3.X R15, R15, UR38, R5, P0, P3 ;  /* 0x000000260f0f9c10 */ /* 0x000fe400087e6405 */
[C---:B------:R-:W-:Y:S02]  /*4240*/  ISETP.LT.OR P3, PT, R0.reuse, 0x9, !P4 ;  /* 0x000000090000780c */ /* 0x040fe40006761670 */
[----:B------:R-:W-:Y:S01]  /*4250*/  ISETP.LT.OR P0, PT, R0, 0x9, !P2 ;  /* 0x000000090000780c */ /* 0x000fe20005701670 */
[----:B------:R-:W-:-:S12]  /*4260*/  @P1 BRA `(.L_x_60) ;  /* 0x00000000000c1947 */ /* 0x000fd80003800000 */
[----:B------:R-:W2:Y:S02]  /*4270*/  LDG.E.U8 R2, desc[UR50][R12.64+0x1] ;  /* 0x000001320c027981 */ /* 0x000ea4000c1e1100 */
[----:B--2---:R-:W-:-:S05]  /*4280*/  PRMT R7, R2, 0x8880, RZ ;  /* 0x0000888002077816 */ /* 0x004fca00000000ff */
[----:B------:R-:W-:-:S07]  /*4290*/  IMAD R7, R7, R17, RZ ;  /* 0x0000001107077224 */ /* 0x000fce00078e02ff */
.L_x_60:
[----:B------:R-:W-:Y:S05]  /*42a0*/  BSYNC B1 ;  /* 0x0000000000017941 */ /* 0x000fea0003800000 */
.L_x_59:
[----:B------:R-:W2:Y:S01]  /*42b0*/  LDL.LU R20, [R1+0xc] ;  /* 0x00000c0001147983 */ /* 0x000ea20000300800 */
[----:B------:R-:W-:Y:S01]  /*42c0*/  BSSY B1, `(.L_x_61) ;  /* 0x0000007000017945 */ /* 0x000fe20003800000 */
[----:B--2---:R-:W-:-:S05]  /*42d0*/  @!P1 IMAD R20, R20, R16, R7 ;  /* 0x0000001014149224 */ /* 0x004fca00078e0207 */
[----:B------:R1:W-:Y:S01]  /*42e0*/  @!P1 STG.E.U8 desc[UR50][R14.64+0x1], R20 ;  /* 0x000001140e009986 */ /* 0x0003e2000c101132 */
[----:B------:R-:W-:Y:S05]  /*42f0*/  @P3 BRA `(.L_x_62) ;  /* 0x00000000000c3947 */ /* 0x000fea0003800000 */
[----:B-----5:R-:W2:Y:S02]  /*4300*/  LDG.E.U8 R2, desc[UR50][R10.64+0x8] ;  /* 0x000008320a027981 */ /* 0x020ea4000c1e1100 */
[----:B--2---:R-:W-:-:S05]  /*4310*/  PRMT R7, R2, 0x8880, RZ ;  /* 0x0000888002077816 */ /* 0x004fca00000000ff */
[----:B------:R-:W-:-:S07]  /*4320*/  IMAD R7, R7, R17, RZ ;  /* 0x0000001107077224 */ /* 0x000fce00078e02ff */
.L_x_62:
[----:B------:R-:W-:Y:S05]  /*4330*/  BSYNC B1 ;  /* 0x0000000000017941 */ /* 0x000fea0003800000 */
.L_x_61:
[----:B-1----:R-:W2:Y:S01]  /*4340*/  LDL.LU R14, [R1+0x10] ;  /* 0x00001000010e7983 */ /* 0x002ea20000300800 */
[----:B------:R-:W-:Y:S01]  /*4350*/  IMAD.U32 R15, RZ, RZ, UR40 ;  /* 0x00000028ff0f7e24 */ /* 0x000fe2000f8e00ff */
[----:B------:R-:W-:Y:S01]  /*4360*/  BSSY B1, `(.L_x_63) ;  /* 0x000000c000017945 */ /* 0x000fe20003800000 */
[----:B--2---:R-:W-:-:S05]  /*4370*/  @!P3 IMAD R14, R14, R16, R7 ;  /* 0x000000100e0eb224 */ /* 0x004fca00078e0207 */
[----:B------:R1:W-:Y:S02]  /*4380*/  @!P3 STG.E.U8 desc[UR50][R8.64+0x8], R14 ;  /* 0x0000080e0800b986 */ /* 0x0003e4000c101132 */
[----:B-1----:R-:W-:-:S05]  /*4390*/  IMAD.U32 R14, RZ, RZ, UR41 ;  /* 0x00000029ff0e7e24 */ /* 0x002fca000f8e00ff */
[----:B------:R-:W-:-:S04]  /*43a0*/  @!P0 IADD3 R14, P1, P3, R14, UR39, R4 ;  /* 0x000000270e0e8c10 */ /* 0x000fc8000fb3e004 */
[----:B------:R-:W-:Y:S02]  /*43b0*/  @!P0 IADD3.X R15, R15, UR38, R5, P1, P3 ;  /* 0x000000260f0f8c10 */ /* 0x000fe40008fe6405 */
[C---:B------:R-:W-:Y:S02]  /*43c0*/  ISETP.LT.OR P3, PT, R0.reuse, 0xa, !P4 ;  /* 0x0000000a0000780c */ /* 0x040fe40006761670 */
[----:B------:R-:W-:-:S11]  /*43d0*/  ISETP.LT.OR P1, PT, R0, 0xa, !P2 ;  /* 0x0000000a0000780c */ /* 0x000fd60005721670 */
[----:B------:R-:W-:Y:S05]  /*43e0*/  @P3 BRA `(.L_x_64) ;  /* 0x00000000000c3947 */ /* 0x000fea0003800000 */
[----:B-----5:R-:W2:Y:S02]  /*43f0*/  LDG.E.U8 R2, desc[UR50][R10.64+0x9] ;  /* 0x000009320a027981 */ /* 0x020ea4000c1e1100 */
[----:B--2---:R-:W-:-:S05]  /*4400*/  PRMT R7, R2, 0x8880, RZ ;  /* 0x0000888002077816 */ /* 0x004fca00000000ff */
[----:B------:R-:W-:-:S07]  /*4410*/  IMAD R7, R7, R17, RZ ;  /* 0x0000001107077224 */ /* 0x000fce00078e02ff */
.L_x_64:
[----:B------:R-:W-:Y:S05]  /*4420*/  BSYNC B1 ;  /* 0x0000000000017941 */ /* 0x000fea0003800000 */
.L_x_63:
[----:B------:R-:W2:Y:S01]  /*4430*/  LDL.LU R20, [R1+0x14] ;  /* 0x0000140001147983 */ /* 0x000ea20000300800 */
[----:B------:R-:W-:Y:S01]  /*4440*/  BSSY B1, `(.L_x_65) ;  /* 0x0000007000017945 */ /* 0x000fe20003800000 */
[----:B--2---:R-:W-:-:S05]  /*4450*/  @!P3 IMAD R20, R20, R16, R7 ;  /* 0x000000101414b224 */ /* 0x004fca00078e0207 */
[----:B------:R1:W-:Y:S01]  /*4460*/  @!P3 STG.E.U8 desc[UR50][R8.64+0x9], R20 ;  /* 0x000009140800b986 */ /* 0x0003e2000c101132 */
[----:B------:R-:W-:Y:S05]  /*4470*/  @P0 BRA `(.L_x_66) ;  /* 0x00000000000c0947 */ /* 0x000fea0003800000 */
[----:B------:R-:W2:Y:S02]  /*4480*/  LDG.E.U8 R2, desc[UR50][R12.64+0x8] ;  /* 0x000008320c027981 */ /* 0x000ea4000c1e1100 */
[----:B--2---:R-:W-:-:S05]  /*4490*/  PRMT R7, R2, 0x8880, RZ ;  /* 0x0000888002077816 */ /* 0x004fca00000000ff */
[----:B------:R-:W-:-:S07]  /*44a0*/  IMAD R7, R7, R17, RZ ;  /* 0x0000001107077224 */ /* 0x000fce00078e02ff */
.L_x_66:
[----:B------:R-:W-:Y:S05]  /*44b0*/  BSYNC B1 ;  /* 0x0000000000017941 */ /* 0x000fea0003800000 */
.L_x_65:
[----:B-1----:R-:W2:Y:S01]  /*44c0*/  LDL.LU R20, [R1+0x18] ;  /* 0x0000180001147983 */ /* 0x002ea20000300800 */
[----:B------:R-:W-:Y:S01]  /*44d0*/  BSSY B1, `(.L_x_67) ;  /* 0x000000b000017945 */ /* 0x000fe20003800000 */
[----:B--2---:R-:W-:-:S05]  /*44e0*/  @!P0 IMAD R20, R20, R16, R7 ;  /* 0x0000001014148224 */ /* 0x004fca00078e0207 */
[----:B------:R1:W-:Y:S02]  /*44f0*/  @!P0 STG.E.U8 desc[UR50][R14.64+0x8], R20 ;  /* 0x000008140e008986 */ /* 0x0003e4000c101132 */
[----:B-1----:R-:W-:Y:S02]  /*4500*/  IMAD.U32 R14, RZ, RZ, UR41 ;  /* 0x00000029ff0e7e24 */ /* 0x002fe4000f8e00ff */
[----:B------:R-:W-:-:S03]  /*4510*/  IMAD.U32 R15, RZ, RZ, UR40 ;  /* 0x00000028ff0f7e24 */ /* 0x000fc6000f8e00ff */
[----:B------:R-:W-:-:S04]  /*4520*/  @!P1 IADD3 R14, P0, P3, R14, UR39, R4 ;  /* 0x000000270e0e9c10 */ /* 0x000fc8000fb1e004 */
[----:B------:R-:W-:Y:S01]  /*4530*/  @!P1 IADD3.X R15, R15, UR38, R5, P0, P3 ;  /* 0x000000260f0f9c10 */ /* 0x000fe200087e6405 */
[----:B------:R-:W-:Y:S08]  /*4540*/  @P1 BRA `(.L_x_68) ;  /* 0x00000000000c1947 */ /* 0x000ff00003800000 */
[----:B------:R-:W2:Y:S02]  /*4550*/  LDG.E.U8 R2, desc[UR50][R12.64+0x9] ;  /* 0x000009320c027981 */ /* 0x000ea4000c1e1100 */
[----:B--2---:R-:W-:-:S05]  /*4560*/  PRMT R7, R2, 0x8880, RZ ;  /* 0x0000888002077816 */ /* 0x004fca00000000ff */
[----:B------:R-:W-:-:S07]  /*4570*/  IMAD R7, R7, R17, RZ ;  /* 0x0000001107077224 */ /* 0x000fce00078e02ff */
.L_x_68:
[----:B------:R-:W-:Y:S05]  /*4580*/  BSYNC B1 ;  /* 0x0000000000017941 */ /* 0x000fea0003800000 */
.L_x_67:
[----:B------:R-:W2:Y:S04]  /*4590*/  LDL.LU R20, [R1+0x1c] ;  /* 0x00001c0001147983 */ /* 0x000ea80000300800 */
[----:B------:R1:W-:Y:S04]  /*45a0*/  STL [R1+0x60], R8 ;  /* 0x0000600801007387 */ /* 0x0003e80000100800 */
[----:B-1----:R-:W3:Y:S04]  /*45b0*/  LDL R8, [R1+0x40] ;  /* 0x0000400001087983 */ /* 0x002ee80000100800 */
[----:B------:R1:W-:Y:S02]  /*45c0*/  STL [R1+0x5c], R2 ;  /* 0x00005c0201007387 */ /* 0x0003e40000100800 */
[----:B-1----:R-:W-:-:S05]  /*45d0*/  IADD3 R2, P0, R6, 0x100, RZ ;  /* 0x0000010006027810 */ /* 0x002fca0007f1e0ff */
[----:B------:R-:W-:Y:S01]  /*45e0*/  STL [R1], R2 ;  /* 0x0000000201007387 */ /* 0x000fe20000100800 */
[----:B--2---:R-:W-:-:S05]  /*45f0*/  @!P1 IMAD R20, R20, R16, R7 ;  /* 0x0000001014149224 */ /* 0x004fca00078e0207 */
[----:B------:R1:W-:Y:S01]  /*4600*/  @!P1 STG.E.U8 desc[UR50][R14.64+0x9], R20 ;  /* 0x000009140e009986 */ /* 0x0003e2000c101132 */
[----:B------:R-:W-:Y:S01]  /*4610*/  ISETP.GE.AND P1, PT, R3, 0x101, PT ;  /* 0x000001010300780c */ /* 0x000fe20003f26270 */
[----:B-1----:R-:W-:-:S03]  /*4620*/  IMAD.X R14, RZ, RZ, UR7, P0 ;  /* 0x00000007ff0e7e24 */ /* 0x002fc600080e06ff */
[----:B------:R-:W-:Y:S01]  /*4630*/  ISETP.LT.OR P0, PT, R0, 0x1, !P1 ;  /* 0x000000010000780c */ /* 0x000fe20004f01670 */
[-C--:B------:R-:W-:Y:S02]  /*4640*/  IMAD R20, R14, R236.reuse, RZ ;  /* 0x000000ec0e147224 */ /* 0x080fe400078e02ff */
[----:B------:R-:W2:Y:S02]  /*4650*/  LDL.64 R14, [R1+0x48] ;  /* 0x00004800010e7983 */ /* 0x000ea40000100a00 */
[----:B--2---:R-:W-:-:S04]  /*4660*/  IMAD.WIDE.U32 R14, R2, R236, R14 ;  /* 0x000000ec020e7225 */ /* 0x004fc800078e000e */
[----:B------:R-:W-:Y:S02]  /*4670*/  IMAD R2, R2, R237, R20 ;  /* 0x000000ed02027224 */ /* 0x000fe400078e0214 */
[----:B------:R-:W2:Y:S01]  /*4680*/  LDL R20, [R1+0x44] ;  /* 0x0000440001147983 */ /* 0x000ea20000100800 */
[----:B---3--:R-:W-:-:S03]  /*4690*/  IADD3 R14, P3, R14, R8, RZ ;  /* 0x000000080e0e7210 */ /* 0x008fc60007f7e0ff */
[----:B------:R1:W5:Y:S04]  /*46a0*/  LDL.LU R8, [R1+0x60] ;  /* 0x0000600001087983 */ /* 0x0003680000300800 */
[----:B------:R3:W-:Y:S01]  /*46b0*/  STL [R1+0x4], R2 ;  /* 0x0000040201007387 */ /* 0x0007e20000100800 */
[----:B--2---:R-:W-:-:S03]  /*46c0*/  IADD3.X R15, R20, R15, R2, P3, !PT ;  /* 0x0000000f140f7210 */ /* 0x004fc60001ffe402 */
[----:B---3--:R1:W5:Y:S01]  /*46d0*/  LDL.LU R2, [R1+0x5c] ;  /* 0x00005c0001027983 */ /* 0x0083620000300800 */
[----:B------:R-:W-:Y:S01]  /*46e0*/  BSSY B1, `(.L_x_69) ;  /* 0x0000006000017945 */ /* 0x000fe20003800000 */
[----:B------:R-:W-:-:S03]  /*46f0*/  @!P0 IADD3 R20, P3, R4, UR43, RZ ;  /* 0x0000002b04148c10 */ /* 0x000fc6000ff7e0ff */
[----:B------:R-:W-:Y:S10]  /*4700*/  @P0 BRA `(.L_x_70) ;  /* 0x00000000000c0947 */ /* 0x000ff40003800000 */
[----:B-----5:R-:W2:Y:S02]  /*4710*/  LDG.E.U8 R2, desc[UR50][R14.64] ;  /* 0x000000320e027981 */ /* 0x020ea4000c1e1100 */
[----:B--2---:R-:W-:-:S05]  /*4720*/  PRMT R7, R2, 0x8880, RZ ;  /* 0x0000888002077816 */ /* 0x004fca00000000ff */
[----:B------:R-:W-:-:S07]  /*4730*/  IMAD R7, R7, R17, RZ ;  /* 0x0000001107077224 */ /* 0x000fce00078e02ff */
.L_x_70:
[----:B------:R-:W-:Y:S05]  /*4740*/  BSYNC B1 ;  /* 0x0000000000017941 */ /* 0x000fea0003800000 */
.L_x_69:
[----:B------:R2:W-:Y:S01]  /*4750*/  STL [R1+0x74], R12 ;  /* 0x0000740c01007387 */ /* 0x0005e20000100800 */
[----:B------:R-:W-:Y:S01]  /*4760*/  @!P0 IMAD R224, R224, R16, R7 ;  /* 0x00000010e0e08224 */ /* 0x000fe200078e0207 */
[----:B------:R-:W-:Y:S02]  /*4770*/  @!P0 IADD3.X R21, R5, UR42, RZ, P3, !PT ;  /* 0x0000002a05158c10 */ /* 0x000fe40009ffe4ff */
[----:B--2---:R-:W2:Y:S04]  /*4780*/  LDL.LU R12, [R1+0x4] ;  /* 0x00000400010c7983 */ /* 0x004ea80000300800 */
[----:B-----5:R3:W-:Y:S04]  /*4790*/  STL [R1+0x70], R2 ;  /* 0x0000700201007387 */ /* 0x0207e80000100800 */
[----:B------:R-:W-:Y:S04]  /*47a0*/  @!P0 STG.E.U8 desc[UR50][R20.64], R224 ;  /* 0x000000e014008986 */ /* 0x000fe8000c101132 */
[----:B---3--:R-:W3:Y:S04]  /*47b0*/  LDL R2, [R1+0x40] ;  /* 0x0000400001027983 */ /* 0x008ee80000100800 */
[----:B------:R4:W-:Y:S04]  /*47c0*/  STL.64 [R1+0x68], R10 ;  /* 0x0000680a01007387 */ /* 0x0009e80000100a00 */
[----:B----4-:R-:W4:Y:S04]  /*47d0*/  LDL.LU.64 R10, [R1+0x20] ;  /* 0x00002000010a7983 */ /* 0x010f280000300a00 */
[----:B------:R0:W-:Y:S04]  /*47e0*/  STL.64 [R1+0x60], R8 ;  /* 0x0000600801007387 */ /* 0x0001e80000100a00 */
[----:B0-----:R-:W3:Y:S04]  /*47f0*/  LDL.64 R8, [R1+0x48] ;  /* 0x0000480001087983 */ /* 0x001ee80000100a00 */
[----:B------:R-:W4:Y:S04]  /*4800*/  LDL.LU R21, [R1] ;  /* 0x0000000001157983 */ /* 0x000f280000300800 */
[----:B------:R-:W3:Y:S01]  /*4810*/  LDL R224, [R1+0x44] ;  /* 0x0000440001e07983 */ /* 0x000ee20000100800 */
[----:B------:R-:W-:-:S05]  /*4820*/  IADD3 R6, P0, R6, 0x180, RZ ;  /* 0x0000018006067810 */ /* 0x000fca0007f1e0ff */
[----:B------:R-:W-:-:S04]  /*4830*/  IMAD.X R20, RZ, RZ, UR7, P0 ;  /* 0x00000007ff147e24 */ /* 0x000fc800080e06ff */
[----:B------:R-:W-:-:S04]  /*4840*/  IMAD R20, R20, R236, RZ ;  /* 0x000000ec14147224 */ /* 0x000fc800078e02ff */
[----:B------:R-:W-:-:S05]  /*4850*/  IMAD R20, R6, R237, R20 ;  /* 0x000000ed06147224 */ /* 0x000fca00078e0214 */
[----:B------:R4:W-:Y:S02]  /*4860*/  STL [R1+0x10], R20 ;  /* 0x0000101401007387 */ /* 0x0009e40000100800 */
[----:B----4-:R-:W-:-:S04]  /*4870*/  IMAD.WIDE.U32 R20, R21, R236, R10 ;  /* 0x000000ec15147225 */ /* 0x010fc800078e000a */
[----:B--2---:R-:W-:Y:S01]  /*4880*/  IMAD.IADD R21, R12, 0x1, R21 ;  /* 0x000000010c157824 */ /* 0x004fe200078e0215 */
[----:B---3--:R-:W-:Y:S01]  /*4890*/  IADD3 R20, P0, P3, R22, R2, R20 ;  /* 0x0000000216147210 */ /* 0x008fe20007b1e014 */
[----:B------:R-:W-:Y:S01]  /*48a0*/  IMAD.WIDE.U32 R10, R6, R236, R10 ;  /* 0x000000ec060a7225 */ /* 0x000fe200078e000a */
[----:B------:R0:W5:Y:S02]  /*48b0*/  LDL.LU R12, [R1+0x74] ;  /* 0x00007400010c7983 */ /* 0x0001640000300800 */
[----:B------:R-:W-:Y:S02]  /*48c0*/  IADD3.X R21, R9, R224, R21, P0, P3 ;  /* 0x000000e009157210 */ /* 0x000fe400007e6415 */
[----:B------:R-:W-:Y:S02]  /*48d0*/  IADD3 R22, P0, P3, R22, R2, R10 ;  /* 0x0000000216167210 */ /* 0x000fe40007b1e00a */
[----:B------:R0:W5:Y:S04]  /*48e0*/  LDL.LU R2, [R1+0x70] ;  /* 0x0000700001027983 */ /* 0x0001680000300800 */
[----:B------:R-:W2:Y:S01]  /*48f0*/  LDL R23, [R1+0x10] ;  /* 0x0000100001177983 */ /* 0x000ea20000100800 */
[----:B------:R-:W-:Y:S01]  /*4900*/  ISETP.LT.OR P4, PT, R0, 0x2, !P1 ;  /* 0x000000020000780c */ /* 0x000fe20004f81670 */
[----:B--2---:R-:W-:-:S02]  /*4910*/  IMAD.IADD R23, R23, 0x1, R11 ;  /* 0x0000000117177824 */ /* 0x004fc400078e020b */
[----:B------:R0:W5:Y:S03]  /*4920*/  LDL.LU.64 R10, [R1+0x68] ;  /* 0x00006800010a7983 */ /* 0x0001660000300a00 */
[----:B------:R-:W-:Y:S02]  /*4930*/  IADD3.X R23, R9, R224, R23, P0, P3 ;  /* 0x000000e009177210 */ /* 0x000fe400007e6417 */
[----:B------:R0:W5:Y:S01]  /*4940*/  LDL.LU.64 R8, [R1+0x60] ;  /* 0x0000600001087983 */ /* 0x0001620000300a00 */
[----:B------:R-:W-:Y:S01]  /*4950*/  BSSY B1, `(.L_x_71) ;  /* 0x0000006000017945 */ /* 0x000fe20003800000 */
[----:B------:R-:W-:-:S03]  /*4960*/  ISETP.GE.AND P0, PT, R3, 0x109, PT ;  /* 0x000001090300780c */ /* 0x000fc60003f06270 */
[----:B------:R-:W-:Y:S10]  /*4970*/  @P4 BRA `(.L_x_72) ;  /* 0x00000000000c4947 */ /* 0x000ff40003800000 */
[----:B-----5:R-:W2:Y:S02]  /*4980*/  LDG.E.U8 R2, desc[UR50][R14.64+0x1] ;  /* 0x000001320e027981 */ /* 0x020ea4000c1e1100 */
[----:B--2---:R-:W-:-:S05]  /*4990*/  PRMT R7, R2, 0x8880, RZ ;  /* 0x0000888002077816 */ /* 0x004fca00000000ff */
[----:B------:R-:W-:-:S07]  /*49a0*/  IMAD R7, R7, R17, RZ ;  /* 0x0000001107077224 */ /* 0x000fce00078e02ff */
.L_x_72:
[----:B------:R-:W-:Y:S05]  /*49b0*/  BSYNC B1 ;  /* 0x0000000000017941 */ /* 0x000fea0003800000 */
.L_x_71:
[----:B------:R-:W-:Y:S01]  /*49c0*/  LOP3.LUT R18, R18, 0xffffff7f, RZ, 0xc0, !PT ;  /* 0xffffff7f12127812 */ /* 0x000fe200078ec0ff */
[----:B------:R-:W-:Y:S01]  /*49d0*/  IMAD.U32 R224, RZ, RZ, UR41 ;  /* 0x00000029ffe07e24 */ /* 0x000fe2000f8e00ff */
[----:B------:R-:W-:Y:S01]  /*49e0*/  ISETP.LT.OR P3, PT, R0, 0x1, !P0 ;  /* 0x000000010000780c */ /* 0x000fe20004761670 */
[----:B-----5:R2:W-:Y:S01]  /*49f0*/  STL.64 [R1+0x60], R2 ;  /* 0x0000600201007387 */ /* 0x0205e20000100a00 */
[----:B------:R-:W-:Y:S01]  /*4a00*/  @P2 LOP3.LUT R18, R18, 0x80, RZ, 0xfc, !PT ;  /* 0x0000008012122812 */ /* 0x000fe200078efcff */
[----:B------:R-:W-:Y:S02]  /*4a10*/  IMAD.U32 R237, RZ, RZ, UR40 ;  /* 0x00000028ffed7e24 */ /* 0x000fe4000f8e00ff */
[----:B------:R-:W-:Y:S01]  /*4a20*/  @!P4 IMAD R225, R225, R16, R7 ;  /* 0x00000010e1e1c224 */ /* 0x000fe200078e0207 */
[----:B------:R-:W-:-:S04]  /*4a30*/  LOP3.LUT R18, R18, 0xffffffbf, RZ, 0xc0, !PT ;  /* 0xffffffbf12127812 */ /* 0x000fc800078ec0ff */
[----:B------:R-:W-:-:S03]  /*4a40*/  @P1 LOP3.LUT R18, R18, 0x40, RZ, 0xfc, !PT ;  /* 0x0000004012121812 */ /* 0x000fc600078efcff */
[----:B--2---:R-:W-:-:S04]  /*4a50*/  @!P3 IADD3 R2, P1, P2, R224, UR43, R4 ;  /* 0x0000002be002bc10 */ /* 0x004fc8000fa3e004 */
[----:B------:R-:W-:Y:S01]  /*4a60*/  @!P3 IADD3.X R3, R237, UR42, R5, P1, P2 ;  /* 0x0000002aed03bc10 */ /* 0x000fe20008fe4405 */
[----:B------:R-:W-:Y:S01]  /*4a70*/  BSSY B1, `(.L_x_73) ;  /* 0x000000c000017945 */ /* 0x000fe20003800000 */
[----:B------:R-:W-:-:S03]  /*4a80*/  LOP3.LUT P2, RZ, R18, 0x80, RZ, 0xc0, !PT ;  /* 0x0000008012ff7812 */ /* 0x000fc6000784c0ff */
[----:B------:R2:W-:Y:S02]  /*4a90*/  @!P3 STL.64 [R1+0x8], R2 ;  /* 0x000008020100b387 */ /* 0x0005e40000100a00 */
[----:B--2---:R-:W-:-:S04]  /*4aa0*/  @!P4 IADD3 R2, P1, R4, UR43, RZ ;  /* 0x0000002b0402cc10 */ /* 0x004fc8000ff3e0ff */
[----:B------:R-:W-:Y:S02]  /*4ab0*/  @!P4 IADD3.X R3, R5, UR42, RZ, P1, !PT ;  /* 0x0000002a0503cc10 */ /* 0x000fe40008ffe4ff */
[----:B------:R-:W-:-:S03]  /*4ac0*/  LOP3.LUT P1, RZ, R18, 0x40, RZ, 0xc0, !PT ;  /* 0x0000004012ff7812 */ /* 0x000fc6000782c0ff */
[----:B------:R2:W-:Y:S04]  /*4ad0*/  @!P4 STG.E.U8 desc[UR50][R2.64+0x1], R225 ;  /* 0x000001e10200c986 */ /* 0x0005e8000c101132 */
[----:B--2---:R2:W5:Y:S01]  /*4ae0*/  LDL.LU.64 R2, [R1+0x60] ;  /* 0x0000600001027983 */ /* 0x0045620000300a00 */
[----:B------:R-:W-:Y:S05]  /*4af0*/  @P3 BRA `(.L_x_74) ;  /* 0x00000000000c3947 */ /* 0x000fea0003800000 */
[----:B-----5:R-:W3:Y:S02]  /*4b00*/  LDG.E.U8 R2, desc[UR50][R20.64] ;  /* 0x0000003214027981 */ /* 0x020ee4000c1e1100 */
[----:B---3--:R-:W-:-:S05]  /*4b10*/  PRMT R7, R2, 0x8880, RZ ;  /* 0x0000888002077816 */ /* 0x008fca00000000ff */
[----:B------:R-:W-:-:S07]  /*4b20*/  IMAD R7, R7, R17, RZ ;  /* 0x0000001107077224 */ /* 0x000fce00078e02ff */
.L_x_74:
[----:B------:R-:W-:Y:S05]  /*4b30*/  BSYNC B1 ;  /* 0x0000000000017941 */ /* 0x000fea0003800000 */
.L_x_73:
[----:B-----5:R3:W-:Y:S04]  /*4b40*/  STL.64 [R1+0x60], R2 ;  /* 0x0000600201007387 */ /* 0x0207e80000100a00 */
[----:B---3--:R-:W3:Y:S01]  /*4b50*/  LDL.LU.64 R2, [R1+0x8] ;  /* 0x0000080001027983 */ /* 0x008ee20000300a00 */
[----:B------:R-:W-:Y:S01]  /*4b60*/  @!P3 IMAD R226, R226, R16, R7 ;  /* 0x00000010e2e2b224 */ /* 0x000fe200078e0207 */
[----:B------:R-:W-:Y:S01]  /*4b70*/  LOP3.LUT R18, R18, 0xffffff7f, RZ, 0xc0, !PT ;  /* 0xffffff7f12127812 */ /* 0x000fe200078ec0ff */
[----:B------:R-:W-:Y:S01]  /*4b80*/  IMAD.U32 R224, RZ, RZ, UR41 ;  /* 0x00000029ffe07e24 */ /* 0x000fe2000f8e00ff */
[----:B------:R-:W-:Y:S01]  /*4b90*/  ISETP.LT.OR P4, PT, R0, 0x2, !P0 ;  /* 0x000000020000780c */ /* 0x000fe20004781670 */
[----:B------:R-:W-:Y:S01]  /*4ba0*/  IMAD.U32 R225, RZ, RZ, UR40 ;  /* 0x00000028ffe17e24 */ /* 0x000fe2000f8e00ff */
[----:B------:R-:W-:-:S04]  /*4bb0*/  @P2 LOP3.LUT R18, R18, 0x80, RZ, 0xfc, !PT ;  /* 0x0000008012122812 */ /* 0x000fc800078efcff */
[----:B------:R-:W-:Y:S01]  /*4bc0*/  LOP3.LUT R18, R18, 0xffffffbf, RZ, 0xc0, !PT ;  /* 0xffffffbf12127812 */ /* 0x000fe200078ec0ff */
[----:B------:R-:W-:Y:S03]  /*4bd0*/  BSSY B1, `(.L_x_75) ;  /* 0x000000c000017945 */ /* 0x000fe60003800000 */
[----:B------:R-:W-:-:S03]  /*4be0*/  @P1 LOP3.LUT R18, R18, 0x40, RZ, 0xfc, !PT ;  /* 0x0000004012121812 */ /* 0x000fc600078efcff */
[----:B------:R-:W-:-:S04]  /*4bf0*/  @!P4 IADD3 R224, P1, P2, R224, UR43, R4 ;  /* 0x0000002be0e0cc10 */ /* 0x000fc8000fa3e004 */
[----:B------:R-:W-:Y:S02]  /*4c00*/  @!P4 IADD3.X R225, R225, UR42, R5, P1, P2 ;  /* 0x0000002ae1e1cc10 */ /* 0x000fe40008fe4405 */
[C---:B------:R-:W-:Y:S02]  /*4c10*/  LOP3.LUT P2, RZ, R18.reuse, 0x80, RZ, 0xc0, !PT ;  /* 0x0000008012ff7812 */ /* 0x040fe4000784c0ff */
[----:B------:R-:W-:Y:S01]  /*4c20*/  LOP3.LUT P1, RZ, R18, 0x40, RZ, 0xc0, !PT ;  /* 0x0000004012ff7812 */ /* 0x000fe2000782c0ff */
[----:B---3--:R3:W-:Y:S04]  /*4c30*/  @!P3 STG.E.U8 desc[UR50][R2.64], R226 ;  /* 0x000000e20200b986 */ /* 0x0087e8000c101132 */
[----:B---3--:R3:W5:Y:S01]  /*4c40*/  LDL.LU.64 R2, [R1+0x60] ;  /* 0x0000600001027983 */ /* 0x0087620000300a00 */
[----:B------:R-:W-:Y:S07]  /*4c50*/  @P4 BRA `(.L_x_76) ;  /* 0x00000000000c4947 */ /* 0x000fee0003800000 */
[----:B-----5:R-:W4:Y:S02]  /*4c60*/  LDG.E.U8 R2, desc[UR50][R20.64+0x1] ;  /* 0x0000013214027981 */ /* 0x020f24000c1e1100 */
[----:B----4-:R-:W-:-:S05]  /*4c70*/  PRMT R7, R2, 0x8880, RZ ;  /* 0x0000888002077816 */ /* 0x010fca00000000ff */
[----:B------:R-:W-:-:S07]  /*4c80*/  IMAD R7, R7, R17, RZ ;  /* 0x0000001107077224 */ /* 0x000fce00078e02ff */
.L_x_76:
[----:B------:R-:W-:Y:S05]  /*4c90*/  BSYNC B1 ;  /* 0x0000000000017941 */ /* 0x000fea0003800000 */
.L_x_75:
[----:B------:R-:W-:Y:S01]  /*4ca0*/  ISETP.LT.OR P3, PT, R0, 0x9, !P1 ;  /* 0x000000090000780c */ /* 0x000fe20004f61670 */
[----:B------:R-:W-:Y:S01]  /*4cb0*/  @!P4 IMAD R227, R227, R16, R7 ;  /* 0x00000010e3e3c224 */ /* 0x000fe200078e0207 */
[----:B------:R-:W-:Y:S04]  /*4cc0*/  BSSY B1, `(.L_x_77) ;  /* 0x0000008000017945 */ /* 0x000fe80003800000 */
[----:B------:R4:W-:Y:S07]  /*4cd0*/  @!P4 STG.E.U8 desc[UR50][R224.64+0x1], R227 ;  /* 0x000001e3e000c986 */ /* 0x0009ee000c101132 */
[----:B----4-:R-:W-:-:S04]  /*4ce0*/  @!P3 IADD3 R224, P4, R4, UR43, RZ ;  /* 0x0000002b04e0bc10 */ /* 0x010fc8000ff9e0ff */
[----:B------:R-:W-:Y:S01]  /*4cf0*/  @!P3 IADD3.X R225, R5, UR42, RZ, P4, !PT ;  /* 0x0000002a05e1bc10 */ /* 0x000fe2000a7fe4ff */
[----:B------:R-:W-:Y:S08]  /*4d00*/  @P3 BRA `(.L_x_78) ;  /* 0x00000000000c3947 */ /* 0x000ff00003800000 */
[----:B-----5:R-:W4:Y:S02]  /*4d10*/  LDG.E.U8 R2, desc[UR50][R14.64+0x8] ;  /* 0x000008320e027981 */ /* 0x020f24000c1e1100 */
[----:B----4-:R-:W-:-:S05]  /*4d20*/  PRMT R7, R2, 0x8880, RZ ;  /* 0x0000888002077816 */ /* 0x010fca00000000ff */
[----:B------:R-:W-:-:S07]  /*4d30*/  IMAD R7, R7, R17, RZ ;  /* 0x0000001107077224 */ /* 0x000fce00078e02ff */
.L_x_78:
[----:B------:R-:W-:Y:S05]  /*4d40*/  BSYNC B1 ;  /* 0x0000000000017941 */ /* 0x000fea0003800000 */
.L_x_77:
[----:B------:R-:W-:Y:S01]  /*4d50*/  ISETP.LT.OR P4, PT, R0, 0xa, !P1 ;  /* 0x0000000a0000780c */ /* 0x000fe20004f81670 */
[----:B------:R-:W-:Y:S01]  /*4d60*/  @!P3 IMAD R228, R228, R16, R7 ;  /* 0x00000010e4e4b224 */ /* 0x000fe200078e0207 */
[----:B------:R-:W-:Y:S01]  /*4d70*/  BSSY B1, `(.L_x_79) ;  /* 0x0000008000017945 */ /* 0x000fe20003800000 */
[----:B------:R-:W-:-:S03]  /*4d80*/  IMAD.U32 R226, RZ, RZ, UR41 ;  /* 0x00000029ffe27e24 */ /* 0x000fc6000f8e00ff */
[----:B------:R4:W-:Y:S02]  /*4d90*/  @!P3 STG.E.U8 desc[UR50][R224.64+0x8], R228 ;  /* 0x000008e4e000b986 */ /* 0x0009e4000c101132 */
[----:B----4-:R-:W-:-:S05]  /*4da0*/  IMAD.U32 R224, RZ, RZ, UR40 ;  /* 0x00000028ffe07e24 */ /* 0x010fca000f8e00ff */
[----:B------:R-:W-:Y:S05]  /*4db0*/  @P4 BRA `(.L_x_80) ;  /* 0x00000000000c4947 */ /* 0x000fea0003800000 */
[----:B-----5:R-:W4:Y:S02]  /*4dc0*/  LDG.E.U8 R2, desc[UR50][R14.64+0x9] ;  /* 0x000009320e027981 */ /* 0x020f24000c1e1100 */
[----:B----4-:R-:W-:-:S05]  /*4dd0*/  PRMT R7, R2, 0x8880, RZ ;  /* 0x0000888002077816 */ /* 0x010fca00000000ff */
[----:B------:R-:W-:-:S07]  /*4de0*/  IMAD R7, R7, R17, RZ ;  /* 0x0000001107077224 */ /* 0x000fce00078e02ff */
.L_x_80:
[----:B------:R-:W-:Y:S05]  /*4df0*/  BSYNC B1 ;  /* 0x0000000000017941 */ /* 0x000fea0003800000 */
.L_x_79:
[----:B------:R-:W-:Y:S01]  /*4e00*/  LOP3.LUT R18, R18, 0xffffff7f, RZ, 0xc0, !PT ;  /* 0xffffff7f12127812 */ /* 0x000fe200078ec0ff */
[----:B------:R-:W-:Y:S01]  /*4e10*/  @!P4 IMAD R229, R229, R16, R7 ;  /* 0x00000010e5e5c224 */ /* 0x000fe200078e0207 */
[----:B------:R-:W-:Y:S01]  /*4e20*/  ISETP.LT.OR P3, PT, R0, 0x9, !P0 ;  /* 0x000000090000780c */ /* 0x000fe20004761670 */
[----:B------:R-:W-:Y:S01]  /*4e30*/  BSSY B1, `(.L_x_81) ;  /* 0x0000011000017945 */ /* 0x000fe20003800000 */
[----:B------:R-:W-:-:S04]  /*4e40*/  @P2 LOP3.LUT R18, R18, 0x80, RZ, 0xfc, !PT ;  /* 0x0000008012122812 */ /* 0x000fc800078efcff */
[----:B------:R-:W-:-:S04]  /*4e50*/  LOP3.LUT R18, R18, 0xffffffbf, RZ, 0xc0, !PT ;  /* 0xffffffbf12127812 */ /* 0x000fc800078ec0ff */
[----:B------:R-:W-:-:S03]  /*4e60*/  @P1 LOP3.LUT R18, R18, 0x40, RZ, 0xfc, !PT ;  /* 0x0000004012121812 */ /* 0x000fc600078efcff */
[----:B------:R-:W-:-:S04]  /*4e70*/  @!P3 IADD3 R226, P1, P2, R226, UR43, R4 ;  /* 0x0000002be2e2bc10 */ /* 0x000fc8000fa3e004 */
[----:B------:R-:W-:Y:S02]  /*4e80*/  @!P3 IADD3.X R227, R224, UR42, R5, P1, P2 ;  /* 0x0000002ae0e3bc10 */ /* 0x000fe40008fe4405 */
[----:B------:R-:W-:Y:S02]  /*4e90*/  @!P4 IADD3 R224, P1, R4, UR43, RZ ;  /* 0x0000002b04e0cc10 */ /* 0x000fe4000ff3e0ff */
[C---:B------:R-:W-:Y:S02]  /*4ea0*/  LOP3.LUT P2, RZ, R18.reuse, 0x80, RZ, 0xc0, !PT ;  /* 0x0000008012ff7812 */ /* 0x040fe4000784c0ff */
[----:B------:R-:W-:Y:S02]  /*4eb0*/  @!P4 IADD3.X R225, R5, UR42, RZ, P1, !PT ;  /* 0x0000002a05e1cc10 */ /* 0x000fe40008ffe4ff */
[----:B------:R-:W-:-:S03]  /*4ec0*/  LOP3.LUT P1, RZ, R18, 0x40, RZ, 0xc0, !PT ;  /* 0x0000004012ff7812 */ /* 0x000fc6000782c0ff */
[----:B------:R4:W-:Y:S02]  /*4ed0*/  @!P4 STG.E.U8 desc[UR50][R224.64+0x9], R229 ;  /* 0x000009e5e000c986 */ /* 0x0009e4000c101132 */
[----:B----4-:R-:W-:Y:S02]  /*4ee0*/  IMAD.U32 R224, RZ, RZ, UR41 ;  /* 0x00000029ffe07e24 */ /* 0x010fe4000f8e00ff */
[----:B------:R-:W-:Y:S01]  /*4ef0*/  IMAD.U32 R225, RZ, RZ, UR40 ;  /* 0x00000028ffe17e24 */ /* 0x000fe2000f8e00ff */
[----:B------:R-:W-:Y:S06]  /*4f00*/  @P3 BRA `(.L_x_82) ;  /* 0x00000000000c3947 */ /* 0x000fec0003800000 */
[----:B-----5:R-:W4:Y:S02]  /*4f10*/  LDG.E.U8 R2, desc[UR50][R20.64+0x8] ;  /* 0x0000083214027981 */ /* 0x020f24000c1e1100 */
[----:B----4-:R-:W-:-:S05]  /*4f20*/  PRMT R7, R2, 0x8880, RZ ;  /* 0x0000888002077816 */ /* 0x010fca00000000ff */
[----:B------:R-:W-:-:S07]  /*4f30*/  IMAD R7, R7, R17, RZ ;  /* 0x0000001107077224 */ /* 0x000fce00078e02ff */
.L_x_82:
[----:B------:R-:W-:Y:S05]  /*4f40*/  BSYNC B1 ;  /* 0x0000000000017941 */ /* 0x000fea0003800000 */
.L_x_81:
[----:B------:R-:W-:Y:S01]  /*4f50*/  @!P3 IMAD R230, R230, R16, R7 ;  /* 0x00000010e6e6b224 */ /* 0x000fe200078e0207 */
[----:B------:R-:W-:Y:S01]  /*4f60*/  LOP3.LUT R18, R18, 0xffffff7f, RZ, 0xc0, !PT ;  /* 0xffffff7f12127812 */ /* 0x000fe200078ec0ff */
[----:B------:R-:W-:Y:S01]  /*4f70*/  BSSY B1, `(.L_x_83) ;  /* 0x000000e000017945 */ /* 0x000fe20003800000 */
[----:B------:R-:W-:Y:S02]  /*4f80*/  ISETP.LT.OR P4, PT, R0, 0xa, !P0 ;  /* 0x0000000a0000780c */ /* 0x000fe40004781670 */
[----:B------:R4:W-:Y:S01]  /*4f90*/  @!P3 STG.E.U8 desc[UR50][R226.64+0x8], R230 ;  /* 0x000008e6e200b986 */ /* 0x0009e2000c101132 */
[----:B------:R-:W-:-:S04]  /*4fa0*/  @P2 LOP3.LUT R18, R18, 0x80, RZ, 0xfc, !PT ;  /* 0x0000008012122812 */ /* 0x000fc800078efcff */
[----:B------:R-:W-:-:S04]  /*4fb0*/  LOP3.LUT R18, R18, 0xffffffbf, RZ, 0xc0, !PT ;  /* 0xffffffbf12127812 */ /* 0x000fc800078ec0ff */
[----:B------:R-:W-:Y:S02]  /*4fc0*/  @P1 LOP3.LUT R18, R18, 0x40, RZ, 0xfc, !PT ;  /* 0x0000004012121812 */ /* 0x000fe400078efcff */
[----:B------:R-:W-:-:S04]  /*4fd0*/  @!P4 IADD3 R224, P1, P2, R224, UR43, R4 ;  /* 0x0000002be0e0cc10 */ /* 0x000fc8000fa3e004 */
[----:B------:R-:W-:Y:S02]  /*4fe0*/  @!P4 IADD3.X R225, R225, UR42, R5, P1, P2 ;  /* 0x0000002ae1e1cc10 */ /* 0x000fe40008fe4405 */
[C---:B------:R-:W-:Y:S02]  /*4ff0*/  LOP3.LUT P2, RZ, R18.reuse, 0x80, RZ, 0xc0, !PT ;  /* 0x0000008012ff7812 */ /* 0x040fe4000784c0ff */
[----:B------:R-:W-:Y:S01]  /*5000*/  LOP3.LUT P1, RZ, R18, 0x40, RZ, 0xc0, !PT ;  /* 0x0000004012ff7812 */ /* 0x000fe2000782c0ff */
[----:B----4-:R-:W-:-:S12]  /*5010*/  @P4 BRA `(.L_x_84) ;  /* 0x00000000000c4947 */ /* 0x010fd80003800000 */
[----:B-----5:R-:W4:Y:S02]  /*5020*/  LDG.E.U8 R2, desc[UR50][R20.64+0x9] ;  /* 0x0000093214027981 */ /* 0x020f24000c1e1100 */
[----:B----4-:R-:W-:-:S05]  /*5030*/  PRMT R7, R2, 0x8880, RZ ;  /* 0x0000888002077816 */ /* 0x010fca00000000ff */
[----:B------:R-:W-:-:S07]  /*5040*/  IMAD R7, R7, R17, RZ ;  /* 0x0000001107077224 */ /* 0x000fce00078e02ff */
.L_x_84:
[----:B------:R-:W-:Y:S05]  /*5050*/  BSYNC B1 ;  /* 0x0000000000017941 */ /* 0x000fea0003800000 */
.L_x_83:
[----:B------:R4:W-:Y:S04]  /*5060*/  STL.64 [R1+0x60], R30 ;  /* 0x0000601e01007387 */ /* 0x0009e80000100a00 */
[----:B----4-:R-:W4:Y:S04]  /*5070*/  LDL.LU.64 R30, [R1+0x48] ;  /* 0x00004800011e7983 */ /* 0x010f280000300a00 */
[----:B------:R-:W2:Y:S04]  /*5080*/  LDL.LU R229, [R1+0x40] ;  /* 0x0000400001e57983 */ /* 0x000ea80000300800 */
[----:B------:R-:W3:Y:S04]  /*5090*/  LDL.LU R227, [R1+0x10] ;  /* 0x0000100001e37983 */ /* 0x000ee80000300800 */
[----:B------:R-:W3:Y:S01]  /*50a0*/  LDL.LU R226, [R1+0x44] ;  /* 0x0000440001e27983 */ /* 0x000ee20000300800 */
[----:B------:R-:W-:Y:S01]  /*50b0*/  @!P4 IMAD R231, R231, R16, R7 ;  /* 0x00000010e7e7c224 */ /* 0x000fe200078e0207 */
[----:B------:R-:W-:-:S04]  /*50c0*/  LOP3.LUT R18, R18, 0xfffffdff, RZ, 0xc0, !PT ;  /* 0xfffffdff12127812 */ /* 0x000fc800078ec0ff */
[----:B------:R2:W-:Y:S01]  /*50d0*/  @!P4 STG.E.U8 desc[UR50][R224.64+0x9], R231 ;  /* 0x000009e7e000c986 */ /* 0x0005e2000c101132 */
[----:B------:R-:W-:-:S04]  /*50e0*/  @P5 LOP3.LUT R18, R18, 0x200, RZ, 0xfc, !PT ;  /* 0x0000020012125812 */ /* 0x000fc800078efcff */
[----:B------:R-:W-:-:S04]  /*50f0*/  LOP3.LUT R18, R18, 0xfffffeff, RZ, 0xc0, !PT ;  /* 0xfffffeff12127812 */ /* 0x000fc800078ec0ff */
[----:B------:R-:W-:Y:S02]  /*5100*/  @P2 LOP3.LUT R18, R18, 0x100, RZ, 0xfc, !PT ;  /* 0x0000010012122812 */ /* 0x000fe400078efcff */
[----:B-----5:R-:W-:Y:S01]  /*5110*/  ISETP.GE.AND P2, PT, R3, 0x181, PT ;  /* 0x000001810300780c */ /* 0x020fe20003f46270 */
[----:B------:R-:W-:Y:S01]  /*5120*/  UIMAD UR4, UR9, 0x180, URZ ;  /* 0x00000180090478a4 */ /* 0x000fe2000f8e023f */
[----:B------:R-:W-:-:S04]  /*5130*/  LOP3.LUT R18, R18, 0xffffff7f, RZ, 0xc0, !PT ;  /* 0xffffff7f12127812 */ /* 0x000fc800078ec0ff */
[----:B------:R-:W-:Y:S01]  /*5140*/  @P1 LOP3.LUT R18, R18, 0x80, RZ, 0xfc, !PT ;  /* 0x0000008012121812 */ /* 0x000fe200078efcff */
[----:B----4-:R-:W-:Y:S01]  /*5150*/  IMAD.WIDE.U32 R236, R6, R236, R30 ;  /* 0x000000ec06ec7225 */ /* 0x010fe200078e001e */
[----:B------:R-:W-:Y:S01]  /*5160*/  ISETP.LT.OR P1, PT, R0, 0x12, !P6 ;  /* 0x000000120000780c */ /* 0x000fe20007721670 */
[----:B------:R-:W4:Y:S01]  /*5170*/  LDL.LU.64 R30, [R1+0x60] ;  /* 0x00006000011e7983 */ /* 0x000f220000300a00 */
[----:B------:R-:W-:Y:S02]  /*5180*/  LOP3.LUT R18, R18, 0xffffffbf, RZ, 0xc0, !PT ;  /* 0xffffffbf12127812 */ /* 0x000fe400078ec0ff */
[----:B--2---:R-:W-:Y:S02]  /*5190*/  IADD3 R224, P3, R236, R229, RZ ;  /* 0x000000e5ece07210 */ /* 0x004fe40007f7e0ff */
[----:B------:R-:W-:Y:S02]  /*51a0*/  @P0 LOP3.LUT R18, R18, 0x40, RZ, 0xfc, !PT ;  /* 0x0000004012120812 */ /* 0x000fe400078efcff */
[----:B---3--:R-:W-:-:S02]  /*51b0*/  IADD3.X R225, R226, R237, R227, P3, !PT ;  /* 0x000000ede2e17210 */ /* 0x008fc40001ffe4e3 */
[----:B------:R-:W-:-:S13]  /*51c0*/  ISETP.LT.OR P3, PT, R0, 0x11, !P6 ;  /* 0x000000110000780c */ /* 0x000fda0007761670 */
[----:B------:R-:W-:-:S04]  /*51d0*/  @!P3 IADD3 R230, P4, R4, UR41, RZ ;  /* 0x0000002904e6bc10 */ /* 0x000fc8000ff9e0ff */
[----:B------:R-:W-:Y:S02]  /*51e0*/  @!P3 IADD3.X R231, R5, UR40, RZ, P4, !PT ;  /* 0x0000002805e7bc10 */ /* 0x000fe4000a7fe4ff */
[----:B------:R-:W-:-:S13]  /*51f0*/  ISETP.LT.OR P4, PT, R0, 0x1, !P2 ;  /* 0x000000010000780c */ /* 0x000fda0005781670 */
[----:B------:R-:W2:Y:S01]  /*5200*/  @!P4 LDG.E.U8 R2, desc[UR50][R224.64] ;  /* 0x00000032e002c981 */ /* 0x000ea2000c1e1100 */
[----:B------:R-:W-:-:S04]  /*5210*/  IMAD.U32 R226, RZ, RZ, UR8 ;  /* 0x00000008ffe27e24 */ /* 0x000fc8000f8e00ff */
[----:B------:R-:W-:-:S04]  /*5220*/  IMAD.WIDE.U32 R226, R226, 0x180, R4 ;  /* 0x00000180e2e27825 */ /* 0x000fc800078e0004 */
[----:B------:R-:W-:Y:S02]  /*5230*/  @!P4 VIADD R229, R227, UR4 ;  /* 0x00000004e3e5cc36 */ /* 0x000fe40008000000 */
[----:B------:R-:W-:Y:S01]  /*5240*/  @!P4 IMAD.MOV.U32 R228, RZ, RZ, R226 ;  /* 0x000000ffffe4c224 */ /* 0x000fe200078e00e2 */
[----:B--2---:R-:W-:-:S05]  /*5250*/  @!P4 PRMT R6, R2, 0x8880, RZ ;  /* 0x000088800206c816 */ /* 0x004fca00000000ff */
[----:B------:R-:W-:-:S04]  /*5260*/  @!P4 IMAD R7, R6, R17, RZ ;  /* 0x000000110607c224 */ /* 0x000fc800078e02ff */
[----:B------:R-:W-:-:S05]  /*5270*/  @!P4 IMAD R216, R216, R16, R7 ;  /* 0x00000010d8d8c224 */ /* 0x000fca00078e0207 */
[----:B------:R2:W-:Y:S01]  /*5280*/  @!P4 STG.E.U8 desc[UR50][R228.64], R216 ;  /* 0x000000d8e400c986 */ /* 0x0005e2000c101132 */
[----:B------:R-:W-:-:S13]  /*5290*/  ISETP.LT.OR P4, PT, R0, 0x2, !P2 ;  /* 0x000000020000780c */ /* 0x000fda0005781670 */
[----:B------:R-:W3:Y:S01]  /*52a0*/  @!P4 LDG.E.U8 R2, desc[UR50][R224.64+0x1] ;  /* 0x00000132e002c981 */ /* 0x000ee2000c1e1100 */
[----:B--2---:R-:W-:Y:S02]  /*52b0*/  @!P4 VIADD R229, R227, UR4 ;  /* 0x00000004e3e5cc36 */ /* 0x004fe40008000000 */
[----:B------:R-:W-:Y:S01]  /*52c0*/  @!P4 IMAD.MOV.U32 R228, RZ, RZ, R226 ;  /* 0x000000ffffe4c224 */ /* 0x000fe200078e00e2 */
[----:B------:R-:W-:Y:S02]  /*52d0*/  ISETP.GE.AND P0, PT, R3, 0x189, PT ;  /* 0x000001890300780c */ /* 0x000fe40003f06270 */
[----:B---3--:R-:W-:-:S05]  /*52e0*/  @!P4 PRMT R6, R2, 0x8880, RZ ;  /* 0x000088800206c816 */ /* 0x008fca00000000ff */
[----:B------:R-:W-:-:S04]  /*52f0*/  @!P4 IMAD R7, R6, R17, RZ ;  /* 0x000000110607c224 */ /* 0x000fc800078e02ff */
[----:B------:R-:W-:-:S05]  /*5300*/  @!P4 IMAD R217, R217, R16, R7 ;  /* 0x00000010d9d9c224 */ /* 0x000fca00078e0207 */
[----:B------:R2:W-:Y:S02]  /*5310*/  @!P4 STG.E.U8 desc[UR50][R228.64+0x1], R217 ;  /* 0x000001d9e400c986 */ /* 0x0005e4000c101132 */
[----:B--2---:R-:W-:-:S04]  /*5320*/  @!P1 IADD3 R228, P4, R4, UR41, RZ ;  /* 0x0000002904e49c10 */ /* 0x004fc8000ff9e0ff */
[----:B------:R-:W-:Y:S02]  /*5330*/  @!P1 IADD3.X R229, R5, UR40, RZ, P4, !PT ;  /* 0x0000002805e59c10 */ /* 0x000fe4000a7fe4ff */
[----:B------:R-:W-:-:S13]  /*5340*/  ISETP.LT.OR P4, PT, R0, 0x1, !P0 ;  /* 0x000000010000780c */ /* 0x000fda0004781670 */
[----:B------:R-:W2:Y:S01]  /*5350*/  @!P4 LDG.E.U8 R2, desc[UR50][R22.64] ;  /* 0x000000321602c981 */ /* 0x000ea2000c1e1100 */
[----:B------:R-:W-:Y:S01]  /*5360*/  IMAD.U32 R6, RZ, RZ, UR9 ;  /* 0x00000009ff067e24 */ /* 0x000fe2000f8e00ff */
[----:B------:R-:W-:-:S03]  /*5370*/  @!P4 IADD3 R216, P5, R226, UR41, RZ ;  /* 0x00000029e2d8cc10 */ /* 0x000fc6000ffbe0ff */
[----:B------:R-:W-:-:S05]  /*5380*/  @!P4 IMAD R6, R6, 0x180, RZ ;  /* 0x000001800606c824 */ /* 0x000fca00078e02ff */
[----:B------:R-:W-:Y:S02]  /*5390*/  @!P4 IADD3.X R217, R227, UR40, R6, P5, !PT ;  /* 0x00000028e3d9cc10 */ /* 0x000fe4000affe406 */
[----:B--2---:R-:W-:-:S05]  /*53a0*/  @!P4 PRMT R6, R2, 0x8880, RZ ;  /* 0x000088800206c816 */ /* 0x004fca00000000ff */
[----:B------:R-:W-:-:S04]  /*53b0*/  @!P4 IMAD R7, R6, R17, RZ ;  /* 0x000000110607c224 */ /* 0x000fc800078e02ff */
[----:B------:R-:W-:-:S05]  /*53c0*/  @!P4 IMAD R218, R218, R16, R7 ;  /* 0x00000010dadac224 */ /* 0x000fca00078e0207 */
[----:B------:R2:W-:Y:S01]  /*53d0*/  @!P4 STG.E.U8 desc[UR50][R216.64], R218 ;  /* 0x000000dad800c986 */ /* 0x0005e2000c101132 */
[----:B------:R-:W-:-:S13]  /*53e0*/  ISETP.LT.OR P4, PT, R0, 0x2, !P0 ;  /* 0x000000020000780c */ /* 0x000fda0004781670 */
[----:B------:R-:W3:Y:S01]  /*53f0*/  @!P4 LDG.E.U8 R2, desc[UR50][R22.64+0x1] ;  /* 0x000001321602c981 */ /* 0x000ee2000c1e1100 */
[----:B------:R-:W-:Y:S01]  /*5400*/  IMAD.U32 R6, RZ, RZ, UR9 ;  /* 0x00000009ff067e24 */ /* 0x000fe2000f8e00ff */
[----:B--2---:R-:W-:-:S03]  /*5410*/  @!P4 IADD3 R216, P5, R226, UR41, RZ ;  /* 0x00000029e2d8cc10 */ /* 0x004fc6000ffbe0ff */
[----:B------:R-:W-:-:S05]  /*5420*/  @!P4 IMAD R6, R6, 0x180, RZ ;  /* 0x000001800606c824 */ /* 0x000fca00078e02ff */
[----:B------:R-:W-:Y:S02]  /*5430*/  @!P4 IADD3.X R217, R227, UR40, R6, P5, !PT ;  /* 0x00000028e3d9cc10 */ /* 0x000fe4000affe406 */
[----:B---3--:R-:W-:-:S05]  /*5440*/  @!P4 PRMT R6, R2, 0x8880, RZ ;  /* 0x000088800206c816 */ /* 0x008fca00000000ff */
[----:B------:R-:W-:-:S04]  /*5450*/  @!P4 IMAD R7, R6, R17, RZ ;  /* 0x000000110607c224 */ /* 0x000fc800078e02ff */
[----:B------:R-:W-:-:S05]  /*5460*/  @!P4 IMAD R219, R219, R16, R7 ;  /* 0x00000010dbdbc224 */ /* 0x000fca00078e0207 */
[----:B------:R2:W-:Y:S01]  /*5470*/  @!P4 STG.E.U8 desc[UR50][R216.64+0x1], R219 ;  /* 0x000001dbd800c986 */ /* 0x0005e2000c101132 */
[----:B------:R-:W-:-:S13]  /*5480*/  ISETP.LT.OR P4, PT, R0, 0x9, !P2 ;  /* 0x000000090000780c */ /* 0x000fda0005781670 */
[----:B------:R-:W3:Y:S01]  /*5490*/  @!P4 LDG.E.U8 R2, desc[UR50][R224.64+0x8] ;  /* 0x00000832e002c981 */ /* 0x000ee2000c1e1100 */
[----:B--2---:R-:W-:Y:S02]  /*54a0*/  VIADD R217, R227, UR4 ;  /* 0x00000004e3d97c36 */ /* 0x004fe40008000000 */
[----:B------:R-:W-:Y:S01]  /*54b0*/  @!P4 IMAD.MOV.U32 R216, RZ, RZ, R226 ;  /* 0x000000ffffd8c224 */ /* 0x000fe200078e00e2 */
[----:B---3--:R-:W-:-:S05]  /*54c0*/  @!P4 PRMT R6, R2, 0x8880, RZ ;  /* 0x000088800206c816 */ /* 0x008fca00000000ff */
[----:B------:R-:W-:-:S04]  /*54d0*/  @!P4 IMAD R7, R6, R17, RZ ;  /* 0x000000110607c224 */ /* 0x000fc800078e02ff */
[----:B------:R-:W-:-:S05]  /*54e0*/  @!P4 IMAD R220, R220, R16, R7 ;  /* 0x00000010dcdcc224 */ /* 0x000fca00078e0207 */
[----:B------:R-:W-:Y:S01]  /*54f0*/  @!P4 STG.E.U8 desc[UR50][R216.64+0x8], R220 ;  /* 0x000008dcd800c986 */ /* 0x000fe2000c101132 */
[----:B------:R-:W-:-:S13]  /*5500*/  ISETP.LT.OR P4, PT, R0, 0xa, !P2 ;  /* 0x0000000a0000780c */ /* 0x000fda0005781670 */
[----:B------:R-:W2:Y:S01]  /*5510*/  @!P4 LDG.E.U8 R2, desc[UR50][R224.64+0x9] ;  /* 0x00000932e002c981 */ /* 0x000ea2000c1e1100 */
[----:B------:R-:W-:Y:S02]  /*5520*/  @!P4 IMAD.MOV.U32 R218, RZ, RZ, R226 ;  /* 0x000000ffffdac224 */ /* 0x000fe400078e00e2 */
[----:B------:R-:W-:Y:S01]  /*5530*/  @!P4 IMAD.MOV.U32 R219, RZ, RZ, R217 ;  /* 0x000000ffffdbc224 */ /* 0x000fe200078e00d9 */
[----:B--2---:R-:W-:-:S05]  /*5540*/  @!P4 PRMT R6, R2, 0x8880, RZ ;  /* 0x000088800206c816 */ /* 0x004fca00000000ff */
[----:B------:R-:W-:-:S04]  /*5550*/  @!P4 IMAD R7, R6, R17, RZ ;  /* 0x000000110607c224 */ /* 0x000fc800078e02ff */
[----:B------:R-:W-:-:S05]  /*5560*/  @!P4 IMAD R221, R221, R16, R7 ;  /* 0x00000010ddddc224 */ /* 0x000fca00078e0207 */
[----:B------:R2:W-:Y:S01]  /*5570*/  @!P4 STG.E.U8 desc[UR50][R218.64+0x9], R221 ;  /* 0x000009ddda00c986 */ /* 0x0005e2000c101132 */
[----:B------:R-:W-:-:S13]  /*5580*/  ISETP.LT.OR P4, PT, R0, 0x9, !P0 ;  /* 0x000000090000780c */ /* 0x000fda0004781670 */
[----:B------:R-:W3:Y:S01]  /*5590*/  @!P4 LDG.E.U8 R2, desc[UR50][R22.64+0x8] ;  /* 0x000008321602c981 */ /* 0x000ee2000c1e1100 */
[----:B--2---:R-:W-:-:S04]  /*55a0*/  @!P4 IADD3 R218, P2, R226, UR41, RZ ;  /* 0x00000029e2dacc10 */ /* 0x004fc8000ff5e0ff */
[----:B------:R-:W-:Y:S02]  /*55b0*/  @!P4 IADD3.X R219, R217, UR40, RZ, P2, !PT ;  /* 0x00000028d9dbcc10 */ /* 0x000fe400097fe4ff */
[----:B---3--:R-:W-:-:S05]  /*55c0*/  @!P4 PRMT R6, R2, 0x8880, RZ ;  /* 0x000088800206c816 */ /* 0x008fca00000000ff */
[----:B------:R-:W-:-:S04]  /*55d0*/  @!P4 IMAD R7, R6, R17, RZ ;  /* 0x000000110607c224 */ /* 0x000fc800078e02ff */
[----:B------:R-:W-:-:S05]  /*55e0*/  @!P4 IMAD R222, R222, R16, R7 ;  /* 0x00000010dedec224 */ /* 0x000fca00078e0207 */
[----:B------:R2:W-:Y:S01]  /*55f0*/  @!P4 STG.E.U8 desc[UR50][R218.64+0x8], R222 ;  /* 0x000008deda00c986 */ /* 0x0005e2000c101132 */
[----:B------:R-:W-:-:S13]  /*5600*/  ISETP.LT.OR P4, PT, R0, 0xa, !P0 ;  /* 0x0000000a0000780c */ /* 0x000fda0004781670 */
[----:B------:R-:W3:Y:S01]  /*5610*/  @!P4 LDG.E.U8 R2, desc[UR50][R22.64+0x9] ;  /* 0x000009321602c981 */ /* 0x000ee2000c1e1100 */
[----:B--2---:R-:W-:Y:S02]  /*5620*/  @!P4 IADD3 R218, P0, R226, UR41, RZ ;  /* 0x00000029e2dacc10 */ /* 0x004fe4000ff1e0ff */
[----:B------:R-:W-:Y:S02]  /*5630*/  LOP3.LUT P5, RZ, R18, 0x200, RZ, 0xc0, !PT ;  /* 0x0000020012ff7812 */ /* 0x000fe400078ac0ff */
[----:B------:R-:W-:Y:S02]  /*5640*/  @!P4 IADD3.X R219, R217, UR40, RZ, P0, !PT ;  /* 0x00000028d9dbcc10 */ /* 0x000fe400087fe4ff */
[----:B---3--:R-:W-:-:S05]  /*5650*/  @!P4 PRMT R6, R2, 0x8880, RZ ;  /* 0x000088800206c816 */ /* 0x008fca00000000ff */
[----:B------:R-:W-:-:S04]  /*5660*/  @!P4 IMAD R7, R6, R17, RZ ;  /* 0x000000110607c224 */ /* 0x000fc800078e02ff */
[----:B------:R-:W-:-:S05]  /*5670*/  @!P4 IMAD R223, R223, R16, R7 ;  /* 0x00000010dfdfc224 */ /* 0x000fca00078e0207 */
[----:B------:R-:W-:Y:S01]  /*5680*/  @!P4 STG.E.U8 desc[UR50][R218.64+0x9], R223 ;  /* 0x000009dfda00c986 */ /* 0x000fe2000c101132 */
[----:B------:R-:W-:-:S13]  /*5690*/  ISETP.LT.OR P4, PT, R0, 0x11, !P5 ;  /* 0x000000110000780c */ /* 0x000fda0006f81670 */
[----:B------:R-:W2:Y:S02]  /*56a0*/  @!P4 LDG.E.U8 R2, desc[UR50][R234.64+0x10] ;  /* 0x00001032ea02c981 */ /* 0x000ea4000c1e1100 */
[----:B--2---:R-:W-:-:S05]  /*56b0*/  @!P4 PRMT R6, R2, 0x8880, RZ ;  /* 0x000088800206c816 */ /* 0x004fca00000000ff */
[----:B------:R-:W-:-:S04]  /*56c0*/  @!P4 IMAD R7, R6, R17, RZ ;  /* 0x000000110607c224 */ /* 0x000fc800078e02ff */
[----:B------:R-:W-:-:S05]  /*56d0*/  @!P4 IMAD R221, R208, R16, R7 ;  /* 0x00000010d0ddc224 */ /* 0x000fca00078e0207 */
[----:B------:R2:W-:Y:S01]  /*56e0*/  @!P4 STG.E.U8 desc[UR50][R4.64+0x10], R221 ;  /* 0x000010dd0400c986 */ /* 0x0005e2000c101132 */
[----:B------:R-:W-:-:S13]  /*56f0*/  ISETP.LT.OR P4, PT, R0, 0x12, !P5 ;  /* 0x000000120000780c */ /* 0x000fda0006f81670 */
[----:B------:R-:W3:Y:S02]  /*5700*/  @!P4 LDG.E.U8 R2, desc[UR50][R234.64+0x11] ;  /* 0x00001132ea02c981 */ /* 0x000ee4000c1e1100 */
[----:B---3--:R-:W-:-:S05]  /*5710*/  @!P4 PRMT R6, R2, 0x8880, RZ ;  /* 0x000088800206c816 */ /* 0x008fca00000000ff */
[----:B------:R-:W-:-:S04]  /*5720*/  @!P4 IMAD R7, R6, R17, RZ ;  /* 0x000000110607c224 */ /* 0x000fc800078e02ff */
[----:B------:R-:W-:-:S05]  /*5730*/  @!P4 IMAD R209, R209, R16, R7 ;  /* 0x00000010d1d1c224 */ /* 0x000fca00078e0207 */
[----:B------:R-:W-:Y:S04]  /*5740*/  @!P4 STG.E.U8 desc[UR50][R4.64+0x11], R209 ;  /* 0x000011d10400c986 */ /* 0x000fe8000c101132 */
[----:B------:R-:W3:Y:S02]  /*5750*/  @!P3 LDG.E.U8 R2, desc[UR50][R232.64+0x10] ;  /* 0x00001032e802b981 */ /* 0x000ee4000c1e1100 */
[----:B---3--:R-:W-:-:S05]  /*5760*/  @!P3 PRMT R6, R2, 0x8880, RZ ;  /* 0x000088800206b816 */ /* 0x008fca00000000ff */
[----:B------:R-:W-:-:S04]  /*5770*/  @!P3 IMAD R7, R6, R17, RZ ;  /* 0x000000110607b224 */ /* 0x000fc800078e02ff */
[----:B--2---:R-:W-:-:S05]  /*5780*/  @!P3 IMAD R221, R210, R16, R7 ;  /* 0x00000010d2ddb224 */ /* 0x004fca00078e0207 */
[----:B------:R2:W-:Y:S04]  /*5790*/  @!P3 STG.E.U8 desc[UR50][R230.64+0x10], R221 ;  /* 0x000010dde600b986 */ /* 0x0005e8000c101132 */
[----:B------:R-:W3:Y:S02]  /*57a0*/  @!P1 LDG.E.U8 R2, desc[UR50][R232.64+0x11] ;  /* 0x00001132e8029981 */ /* 0x000ee4000c1e1100 */
[----:B---3--:R-:W-:-:S05]  /*57b0*/  @!P1 PRMT R6, R2, 0x8880, RZ ;  /* 0x0000888002069816 */ /* 0x008fca00000000ff */
[----:B------:R-:W-:-:S04]  /*57c0*/  @!P1 IMAD R7, R6, R17, RZ ;  /* 0x0000001106079224 */ /* 0x000fc800078e02ff */
[----:B------:R-:W-:-:S05]  /*57d0*/  @!P1 IMAD R211, R211, R16, R7 ;  /* 0x00000010d3d39224 */ /* 0x000fca00078e0207 */
[----:B------:R-:W-:Y:S01]  /*57e0*/  @!P1 STG.E.U8 desc[UR50][R228.64+0x11], R211 ;  /* 0x000011d3e4009986 */ /* 0x000fe2000c101132 */
[----:B------:R-:W-:-:S13]  /*57f0*/  ISETP.LT.OR P1, PT, R0, 0x19, !P5 ;  /* 0x000000190000780c */ /* 0x000fda0006f21670 */
[----:B------:R-:W3:Y:S02]  /*5800*/  @!P1 LDG.E.U8 R2, desc[UR50][R234.64+0x18] ;  /* 0x00001832ea029981 */ /* 0x000ee4000c1e1100 */
[----:B---3--:R-:W-:-:S05]  /*5810*/  @!P1 PRMT R6, R2, 0x8880, RZ ;  /* 0x0000888002069816 */ /* 0x008fca00000000ff */
[----:B------:R-:W-:-:S04]  /*5820*/  @!P1 IMAD R7, R6, R17, RZ ;  /* 0x0000001106079224 */ /* 0x000fc800078e02ff */
[----:B--2---:R-:W-:-:S05]  /*5830*/  @!P1 IMAD R221, R212, R16, R7 ;  /* 0x00000010d4dd9224 */ /* 0x004fca00078e0207 */
[----:B------:R2:W-:Y:S01]  /*5840*/  @!P1 STG.E.U8 desc[UR50][R4.64+0x18], R221 ;  /* 0x000018dd04009986 */ /* 0x0005e2000c101132 */
[----:B------:R-:W-:-:S13]  /*5850*/  ISETP.LT.OR P1, PT, R0, 0x1a, !P5 ;  /* 0x0000001a0000780c */ /* 0x000fda0006f21670 */
[----:B------:R-:W3:Y:S01]  /*5860*/  @!P1 LDG.E.U8 R2, desc[UR50][R234.64+0x19] ;  /* 0x00001932ea029981 */ /* 0x000ee2000c1e1100 */
[----:B------:R-:W-:Y:S02]  /*5870*/  ISETP.LT.OR P4, PT, R0, 0x19, !P6 ;  /* 0x000000190000780c */ /* 0x000fe40007781670 */
[----:B---3--:R-:W-:-:S05]  /*5880*/  @!P1 PRMT R6, R2, 0x8880, RZ ;  /* 0x0000888002069816 */ /* 0x008fca00000000ff */
[----:B------:R-:W-:-:S04]  /*5890*/  @!P1 IMAD R7, R6, R17, RZ ;  /* 0x0000001106079224 */ /* 0x000fc800078e02ff */
[----:B------:R-:W-:-:S05]  /*58a0*/  @!P1 IMAD R223, R213, R16, R7 ;  /* 0x00000010d5df9224 */ /* 0x000fca00078e0207 */
[----:B------:R-:W-:Y:S04]  /*58b0*/  @!P1 STG.E.U8 desc[UR50][R4.64+0x19], R223 ;  /* 0x000019df04009986 */ /* 0x000fe8000c101132 */
[----:B------:R-:W3:Y:S01]  /*58c0*/  @!P4 LDG.E.U8 R2, desc[UR50][R232.64+0x18] ;  /* 0x00001832e802c981 */ /* 0x000ee2000c1e1100 */
[----:B------:R-:W-:Y:S02]  /*58d0*/  ISETP.LT.OR P3, PT, R0, 0x1a, !P6 ;  /* 0x0000001a0000780c */ /* 0x000fe40007761670 */
[----:B------:R-:W-:-:S04]  /*58e0*/  @!P4 IADD3 R218, P0, R4, UR41, RZ ;  /* 0x0000002904dacc10 */ /* 0x000fc8000ff1e0ff */
[----:B------:R-:W-:Y:S02]  /*58f0*/  @!P4 IADD3.X R219, R5, UR40, RZ, P0, !PT ;  /* 0x0000002805dbcc10 */ /* 0x000fe400087fe4ff */
[----:B---3--:R-:W-:-:S05]  /*5900*/  @!P4 PRMT R6, R2, 0x8880, RZ ;  /* 0x000088800206c816 */ /* 0x008fca00000000ff */
[----:B------:R-:W-:-:S04]  /*5910*/  @!P4 IMAD R7, R6, R17, RZ ;  /* 0x000000110607c224 */ /* 0x000fc800078e02ff */
[----:B--2---:R-:W-:-:S05]  /*5920*/  @!P4 IMAD R221, R214, R16, R7 ;  /* 0x00000010d6ddc224 */ /* 0x004fca00078e0207 */
[----:B------:R2:W-:Y:S04]  /*5930*/  @!P4 STG.E.U8 desc[UR50][R218.64+0x18], R221 ;  /* 0x000018ddda00c986 */ /* 0x0005e8000c101132 */
[----:B------:R-:W3:Y:S01]  /*5940*/  @!P3 LDG.E.U8 R2, desc[UR50][R232.64+0x19] ;  /* 0x00001932e802b981 */ /* 0x000ee2000c1e1100 */
[----:B------:R-:W-:-:S04]  /*5950*/  @!P3 IADD3 R208, P0, R4, UR41, RZ ;  /* 0x0000002904d0bc10 */ /* 0x000fc8000ff1e0ff */
[----:B------:R-:W-:Y:S02]  /*5960*/  @!P3 IADD3.X R209, R5, UR40, RZ, P0, !PT ;  /* 0x0000002805d1bc10 */ /* 0x000fe400087fe4ff */
[----:B------:R-:W-:Y:S02]  /*5970*/  LOP3.LUT P0, RZ, R18, 0x2, RZ, 0xc0, !PT ;  /* 0x0000000212ff7812 */ /* 0x000fe4000780c0ff */
[----:B---3--:R-:W-:-:S05]  /*5980*/  @!P3 PRMT R6, R2, 0x8880, RZ ;  /* 0x000088800206b816 */ /* 0x008fca00000000ff */
[----:B------:R-:W-:-:S04]  /*5990*/  @!P3 IMAD R7, R6, R17, RZ ;  /* 0x000000110607b224 */ /* 0x000fc800078e02ff */
[----:B------:R-:W-:-:S05]  /*59a0*/  @!P3 IMAD R215, R215, R16, R7 ;  /* 0x00000010d7d7b224 */ /* 0x000fca00078e0207 */
[----:B------:R3:W-:Y:S01]  /*59b0*/  @!P3 STG.E.U8 desc[UR50][R208.64+0x19], R215 ;  /* 0x000019d7d000b986 */ /* 0x0007e2000c101132 */
[----:B------:R-:W-:-:S13]  /*59c0*/  ISETP.LT.OR P3, PT, R0, 0x11, !P0 ;  /* 0x000000110000780c */ /* 0x000fda0004761670 */
[----:B------:R-:W4:Y:S02]  /*59d0*/  @!P3 LDG.E.U8 R2, desc[UR50][R10.64+0x10] ;  /* 0x000010320a02b981 */ /* 0x000f24000c1e1100 */
[----:B----4-:R-:W-:-:S05]  /*59e0*/  @!P3 PRMT R6, R2, 0x8880, RZ ;  /* 0x000088800206b816 */ /* 0x010fca00000000ff */
[----:B------:R-:W-:-:S04]  /*59f0*/  @!P3 IMAD R7, R6, R17, RZ ;  /* 0x000000110607b224 */ /* 0x000fc800078e02ff */
[----:B--2---:R-:W-:-:S05]  /*5a00*/  @!P3 IMAD R219, R200, R16, R7 ;  /* 0x00000010c8dbb224 */ /* 0x004fca00078e0207 */
[----:B------:R-:W-:Y:S01]  /*5a10*/  @!P3 STG.E.U8 desc[UR50][R8.64+0x10], R219 ;  /* 0x000010db0800b986 */ /* 0x000fe2000c101132 */
[----:B------:R-:W-:-:S13]  /*5a20*/  ISETP.LT.OR P3, PT, R0, 0x12, !P0 ;  /* 0x000000120000780c */ /* 0x000fda0004761670 */
[----:B------:R-:W2:Y:S01]  /*5a30*/  @!P3 LDG.E.U8 R2, desc[UR50][R10.64+0x11] ;  /* 0x000011320a02b981 */ /* 0x000ea2000c1e1100 */
[----:B------:R-:W-:Y:S02]  /*5a40*/  LOP3.LUT P2, RZ, R18, 0x100, RZ, 0xc0, !PT ;  /* 0x0000010012ff7812 */ /* 0x000fe4000784c0ff */
[----:B--2---:R-:W-:-:S05]  /*5a50*/  @!P3 PRMT R6, R2, 0x8880, RZ ;  /* 0x000088800206b816 */ /* 0x004fca00000000ff */
[----:B------:R-:W-:-:S04]  /*5a60*/  @!P3 IMAD R7, R6, R17, RZ ;  /* 0x000000110607b224 */ /* 0x000fc800078e02ff */
[----:B---3--:R-:W-:-:S05]  /*5a70*/  @!P3 IMAD R209, R201, R16, R7 ;  /* 0x00000010c9d1b224 */ /* 0x008fca00078e0207 */
[----:B------:R-:W-:Y:S01]  /*5a80*/  @!P3 STG.E.U8 desc[UR50][R8.64+0x11], R209 ;  /* 0x000011d10800b986 */ /* 0x000fe2000c101132 */
[----:B------:R-:W-:-:S13]  /*5a90*/  ISETP.LT.OR P3, PT, R0, 0x11, !P2 ;  /* 0x000000110000780c */ /* 0x000fda0005761670 */
[----:B------:R-:W2:Y:S01]  /*5aa0*/  @!P3 LDG.E.U8 R2, desc[UR50][R12.64+0x10] ;  /* 0x000010320c02b981 */ /* 0x000ea2000c1e1100 */
[----:B------:R-:W-:-:S04]  /*5ab0*/  IADD3 R210, P1, R4, UR43, RZ ;  /* 0x0000002b04d27c10 */ /* 0x000fc8000ff3e0ff */
[----:B------:R-:W-:Y:S02]  /*5ac0*/  IADD3.X R211, R5, UR42, RZ, P1, !PT ;  /* 0x0000002a05d37c10 */ /* 0x000fe40008ffe4ff */
[----:B------:R-:W-:-:S13]  /*5ad0*/  ISETP.LT.OR P1, PT, R0, 0x21, !P6 ;  /* 0x000000210000780c */ /* 0x000fda0007721670 */
[----:B------:R-:W-:-:S04]  /*5ae0*/  @!P1 IADD3 R212, P4, R4, UR41, RZ ;  /* 0x0000002904d49c10 */ /* 0x000fc8000ff9e0ff */
[----:B------:R-:W-:Y:S02]  /*5af0*/  @!P1 IADD3.X R213, R5, UR40, RZ, P4, !PT ;  /* 0x0000002805d59c10 */ /* 0x000fe4000a7fe4ff */
[----:B------:R-:W-:-:S04]  /*5b00*/  @!P3 IADD3 R200, P4, R8, UR41, RZ ;  /* 0x0000002908c8bc10 */ /* 0x000fc8000ff9e0ff */
[----:B------:R-:W-:Y:S02]  /*5b10*/  @!P3 IADD3.X R201, R9, UR40, RZ, P4, !PT ;  /* 0x0000002809c9bc10 */ /* 0x000fe4000a7fe4ff */
        /* <DEDUP_REMOVED lines=22> */
[----:B------:R-:W-:-:S05]  /*5c80*/  @!P3 IMAD R205, R205, R16, R7 ;  /* 0x00000010cdcdb224 */ /* 0x000fca00078e0207 */
[----:B------:R-:W-:Y:S01]  /*5c90*/  @!P3 STG.E.U8 desc[UR50][R8.64+0x19], R205 ;  /* 0x000019cd0800b986 */ /* 0x000fe2000c101132 */
[----:B------:R-:W-:-:S13]  /*5ca0*/  ISETP.LT.OR P3, PT, R0, 0x19, !P2 ;  /* 0x000000190000780c */ /* 0x000fda0005761670 */
[----:B------:R-:W4:Y:S01]  /*5cb0*/  @!P3 LDG.E.U8 R2, desc[UR50][R12.64+0x18] ;  /* 0x000018320c02b981 */ /* 0x000f22000c1e1100 */
[----:B--2---:R-:W-:-:S04]  /*5cc0*/  @!P3 IADD3 R200, P4, R8, UR41, RZ ;  /* 0x0000002908c8bc10 */ /* 0x004fc8000ff9e0ff */
[----:B------:R-:W-:Y:S02]  /*5cd0*/  @!P3 IADD3.X R201, R9, UR40, RZ, P4, !PT ;  /* 0x0000002809c9bc10 */ /* 0x000fe4000a7fe4ff */
[----:B----4-:R-:W-:-:S05]  /*5ce0*/  @!P3 PRMT R6, R2, 0x8880, RZ ;  /* 0x000088800206b816 */ /* 0x010fca00000000ff */
[----:B------:R-:W-:-:S04]  /*5cf0*/  @!P3 IMAD R7, R6, R17, RZ ;  /* 0x000000110607b224 */ /* 0x000fc800078e02ff */
[----:B---3--:R-:W-:-:S05]  /*5d00*/  @!P3 IMAD R209, R206, R16, R7 ;  /* 0x00000010ced1b224 */ /* 0x008fca00078e0207 */
[----:B------:R2:W-:Y:S01]  /*5d10*/  @!P3 STG.E.U8 desc[UR50][R200.64+0x18], R209 ;  /* 0x000018d1c800b986 */ /* 0x0005e2000c101132 */
[----:B------:R-:W-:-:S13]  /*5d20*/  ISETP.LT.OR P3, PT, R0, 0x1a, !P2 ;  /* 0x0000001a0000780c */ /* 0x000fda0005761670 */
[----:B------:R-:W3:Y:S01]  /*5d30*/  @!P3 LDG.E.U8 R2, desc[UR50][R12.64+0x19] ;  /* 0x000019320c02b981 */ /* 0x000ee2000c1e1100 */
[----:B------:R-:W-:-:S04]  /*5d40*/  @!P3 IADD3 R202, P4, R8, UR41, RZ ;  /* 0x0000002908cabc10 */ /* 0x000fc8000ff9e0ff */
[----:B------:R-:W-:Y:S02]  /*5d50*/  @!P3 IADD3.X R203, R9, UR40, RZ, P4, !PT ;  /* 0x0000002809cbbc10 */ /* 0x000fe4000a7fe4ff */
[----:B------:R-:W-:Y:S02]  /*5d60*/  ISETP.LT.OR P4, PT, R0, 0x22, !P6 ;  /* 0x000000220000780c */ /* 0x000fe40007781670 */
[----:B------:R-:W-:Y:S02]  /*5d70*/  LOP3.LUT P1, RZ, R18, 0x80, RZ, 0xc0, !PT ;  /* 0x0000008012ff7812 */ /* 0x000fe4000782c0ff */
[----:B---3--:R-:W-:-:S05]  /*5d80*/  @!P3 PRMT R204, R2, 0x8880, RZ ;  /* 0x0000888002ccb816 */ /* 0x008fca00000000ff */
[----:B------:R-:W-:-:S04]  /*5d90*/  @!P3 IMAD R7, R204, R17, RZ ;  /* 0x00000011cc07b224 */ /* 0x000fc800078e02ff */
[----:B------:R-:W-:-:S05]  /*5da0*/  @!P3 IMAD R207, R207, R16, R7 ;  /* 0x00000010cfcfb224 */ /* 0x000fca00078e0207 */
[----:B------:R3:W-:Y:S01]  /*5db0*/  @!P3 STG.E.U8 desc[UR50][R202.64+0x19], R207 ;  /* 0x000019cfca00b986 */ /* 0x0007e2000c101132 */
[----:B--2---:R-:W-:-:S04]  /*5dc0*/  @!P4 IADD3 R200, P3, R4, UR41, RZ ;  /* 0x0000002904c8cc10 */ /* 0x004fc8000ff7e0ff */
[----:B------:R-:W-:Y:S02]  /*5dd0*/  @!P4 IADD3.X R201, R5, UR40, RZ, P3, !PT ;  /* 0x0000002805c9cc10 */ /* 0x000fe40009ffe4ff */
[----:B------:R-:W-:-:S13]  /*5de0*/  ISETP.LT.OR P3, PT, R0, 0x11, !P1 ;  /* 0x000000110000780c */ /* 0x000fda0004f61670 */
[----:B------:R-:W2:Y:S02]  /*5df0*/  @!P3 LDG.E.U8 R2, desc[UR50][R14.64+0x10] ;  /* 0x000010320e02b981 */ /* 0x000ea4000c1e1100 */
[----:B--2---:R-:W-:-:S05]  /*5e00*/  @!P3 PRMT R204, R2, 0x8880, RZ ;  /* 0x0000888002ccb816 */ /* 0x004fca00000000ff */
[----:B------:R-:W-:-:S04]  /*5e10*/  @!P3 IMAD R7, R204, R17, RZ ;  /* 0x00000011cc07b224 */ /* 0x000fc800078e02ff */
[----:B------:R-:W-:-:S05]  /*5e20*/  @!P3 IMAD R205, R192, R16, R7 ;  /* 0x00000010c0cdb224 */ /* 0x000fca00078e0207 */
[----:B------:R2:W-:Y:S01]  /*5e30*/  @!P3 STG.E.U8 desc[UR50][R210.64+0x10], R205 ;  /* 0x000010cdd200b986 */ /* 0x0005e2000c101132 */
[----:B------:R-:W-:-:S13]  /*5e40*/  ISETP.LT.OR P3, PT, R0, 0x12, !P1 ;  /* 0x000000120000780c */ /* 0x000fda0004f61670 */
[----:B------:R-:W4:Y:S01]  /*5e50*/  @!P3 LDG.E.U8 R2, desc[UR50][R14.64+0x11] ;  /* 0x000011320e02b981 */ /* 0x000f22000c1e1100 */
[----:B------:R-:W-:Y:S02]  /*5e60*/  LOP3.LUT P0, RZ, R18, 0x40, RZ, 0xc0, !PT ;  /* 0x0000004012ff7812 */ /* 0x000fe4000780c0ff */
[----:B----4-:R-:W-:-:S05]  /*5e70*/  @!P3 PRMT R192, R2, 0x8880, RZ ;  /* 0x0000888002c0b816 */ /* 0x010fca00000000ff */
[----:B------:R-:W-:-:S04]  /*5e80*/  @!P3 IMAD R7, R192, R17, RZ ;  /* 0x00000011c007b224 */ /* 0x000fc800078e02ff */
[----:B---3--:R-:W-:-:S05]  /*5e90*/  @!P3 IMAD R203, R193, R16, R7 ;  /* 0x00000010c1cbb224 */ /* 0x008fca00078e0207 */
[----:B------:R3:W-:Y:S01]  /*5ea0*/  @!P3 STG.E.U8 desc[UR50][R210.64+0x11], R203 ;  /* 0x000011cbd200b986 */ /* 0x0007e2000c101132 */
[----:B------:R-:W-:-:S13]  /*5eb0*/  ISETP.LT.OR P3, PT, R0, 0x11, !P0 ;  /* 0x000000110000780c */ /* 0x000fda0004761670 */
[----:B------:R-:W4:Y:S01]  /*5ec0*/  @!P3 LDG.E.U8 R2, desc[UR50][R20.64+0x10] ;  /* 0x000010321402b981 */ /* 0x000f22000c1e1100 */
[----:B------:R-:W-:Y:S02]  /*5ed0*/  P2R R6, PR, RZ, 0x4 ;  /* 0x00000004ff067803 */ /* 0x000fe40000000000 */
[----:B------:R-:W-:-:S04]  /*5ee0*/  @!P3 IADD3 R192, P2, R210, UR41, RZ ;  /* 0x00000029d2c0bc10 */ /* 0x000fc8000ff5e0ff */
[----:B------:R-:W-:Y:S02]  /*5ef0*/  @!P3 IADD3.X R193, R211, UR40, RZ, P2, !PT ;  /* 0x00000028d3c1bc10 */ /* 0x000fe400097fe4ff */
[----:B----4-:R-:W-:-:S05]  /*5f00*/  @!P3 PRMT R202, R2, 0x8880, RZ ;  /* 0x0000888002cab816 */ /* 0x010fca00000000ff */
[----:B------:R-:W-:-:S04]  /*5f10*/  @!P3 IMAD R7, R202, R17, RZ ;  /* 0x00000011ca07b224 */ /* 0x000fc800078e02ff */
[----:B--2---:R-:W-:-:S05]  /*5f20*/  @!P3 IMAD R205, R194, R16, R7 ;  /* 0x00000010c2cdb224 */ /* 0x004fca00078e0207 */
[----:B------:R2:W-:Y:S01]  /*5f30*/  @!P3 STG.E.U8 desc[UR50][R192.64+0x10], R205 ;  /* 0x000010cdc000b986 */ /* 0x0005e2000c101132 */
[----:B------:R-:W-:-:S13]  /*5f40*/  ISETP.LT.OR P3, PT, R0, 0x12, !P0 ;  /* 0x000000120000780c */ /* 0x000fda0004761670 */
[----:B------:R-:W4:Y:S01]  /*5f50*/  @!P3 LDG.E.U8 R2, desc[UR50][R20.64+0x11] ;  /* 0x000011321402b981 */ /* 0x000f22000c1e1100 */
[----:B------:R-:W-:-:S04]  /*5f60*/  @!P3 IADD3 R202, P2, R210, UR41, RZ ;  /* 0x00000029d2cabc10 */ /* 0x000fc8000ff5e0ff */
[----:B---3--:R-:W-:Y:S02]  /*5f70*/  @!P3 IADD3.X R203, R211, UR40, RZ, P2, !PT ;  /* 0x00000028d3cbbc10 */ /* 0x008fe400097fe4ff */
[----:B----4-:R-:W-:-:S05]  /*5f80*/  @!P3 PRMT R194, R2, 0x8880, RZ ;  /* 0x0000888002c2b816 */ /* 0x010fca00000000ff */
[----:B------:R-:W-:-:S04]  /*5f90*/  @!P3 IMAD R7, R194, R17, RZ ;  /* 0x00000011c207b224 */ /* 0x000fc800078e02ff */
[----:B------:R-:W-:-:S05]  /*5fa0*/  @!P3 IMAD R195, R195, R16, R7 ;  /* 0x00000010c3c3b224 */ /* 0x000fca00078e0207 */
[----:B------:R3:W-:Y:S01]  /*5fb0*/  @!P3 STG.E.U8 desc[UR50][R202.64+0x11], R195 ;  /* 0x000011c3ca00b986 */ /* 0x0007e2000c101132 */
[----:B------:R-:W-:-:S13]  /*5fc0*/  ISETP.LT.OR P3, PT, R0, 0x19, !P1 ;  /* 0x000000190000780c */ /* 0x000fda0004f61670 */
[----:B------:R-:W2:Y:S02]  /*5fd0*/  @!P3 LDG.E.U8 R2, desc[UR50][R14.64+0x18] ;  /* 0x000018320e02b981 */ /* 0x000ea4000c1e1100 */
[----:B--2---:R-:W-:-:S05]  /*5fe0*/  @!P3 PRMT R192, R2, 0x8880, RZ ;  /* 0x0000888002c0b816 */ /* 0x004fca00000000ff */
        /* <DEDUP_REMOVED lines=8> */
[----:B------:R-:W-:Y:S01]  /*6070*/  @!P3 STG.E.U8 desc[UR50][R210.64+0x19], R197 ;  /* 0x000019c5d200b986 */ /* 0x000fe2000c101132 */
[----:B------:R-:W-:-:S13]  /*6080*/  ISETP.LT.OR P3, PT, R0, 0x19, !P0 ;  /* 0x000000190000780c */ /* 0x000fda0004761670 */
[----:B------:R-:W2:Y:S01]  /*6090*/  @!P3 LDG.E.U8 R2, desc[UR50][R20.64+0x18] ;  /* 0x000018321402b981 */ /* 0x000ea2000c1e1100 */
[----:B------:R-:W-:-:S04]  /*60a0*/  @!P3 IADD3 R192, P2, R210, UR41, RZ ;  /* 0x00000029d2c0bc10 */ /* 0x000fc8000ff5e0ff */
[----:B------:R-:W-:Y:S02]  /*60b0*/  @!P3 IADD3.X R193, R211, UR40, RZ, P2, !PT ;  /* 0x00000028d3c1bc10 */ /* 0x000fe400097fe4ff */
[----:B--2---:R-:W-:-:S05]  /*60c0*/  @!P3 PRMT R194, R2, 0x8880, RZ ;  /* 0x0000888002c2b816 */ /* 0x004fca00000000ff */
[----:B------:R-:W-:-:S04]  /*60d0*/  @!P3 IMAD R7, R194, R17, RZ ;  /* 0x00000011c207b224 */ /* 0x000fc800078e02ff */
[----:B---3--:R-:W-:-:S05]  /*60e0*/  @!P3 IMAD R203, R198, R16, R7 ;  /* 0x00000010c6cbb224 */ /* 0x008fca00078e0207 */
[----:B------:R2:W-:Y:S01]  /*60f0*/  @!P3 STG.E.U8 desc[UR50][R192.64+0x18], R203 ;  /* 0x000018cbc000b986 */ /* 0x0005e2000c101132 */
[----:B------:R-:W-:-:S13]  /*6100*/  ISETP.LT.OR P3, PT, R0, 0x1a, !P0 ;  /* 0x0000001a0000780c */ /* 0x000fda0004761670 */
[----:B------:R-:W3:Y:S01]  /*6110*/  @!P3 LDG.E.U8 R2, desc[UR50][R20.64+0x19] ;  /* 0x000019321402b981 */ /* 0x000ee2000c1e1100 */
[----:B------:R-:W-:Y:S02]  /*6120*/  P2R R196, PR, RZ, 0x2 ;  /* 0x00000002ffc47803 */ /* 0x000fe40000000000 */
[----:B------:R-:W-:-:S04]  /*6130*/  @!P3 IADD3 R194, P1, R210, UR41, RZ ;  /* 0x00000029d2c2bc10 */ /* 0x000fc8000ff3e0ff */
[----:B------:R-:W-:Y:S02]  /*6140*/  @!P3 IADD3.X R195, R211, UR40, RZ, P1, !PT ;  /* 0x00000028d3c3bc10 */ /* 0x000fe40008ffe4ff */
[----:B------:R-:W-:Y:S02]  /*6150*/  ISETP.GE.AND P1, PT, R3, 0x181, PT ;  /* 0x000001810300780c */ /* 0x000fe40003f26270 */
[----:B---3--:R-:W-:-:S05]  /*6160*/  @!P3 PRMT R198, R2, 0x8880, RZ ;  /* 0x0000888002c6b816 */ /* 0x008fca00000000ff */
[----:B------:R-:W-:-:S04]  /*6170*/  @!P3 IMAD R7, R198, R17, RZ ;  /* 0x00000011c607b224 */ /* 0x000fc800078e02ff */
[----:B------:R-:W-:-:S05]  /*6180*/  @!P3 IMAD R199, R199, R16, R7 ;  /* 0x00000010c7c7b224 */ /* 0x000fca00078e0207 */
[----:B------:R-:W-:Y:S01]  /*6190*/  @!P3 STG.E.U8 desc[UR50][R194.64+0x19], R199 ;  /* 0x000019c7c200b986 */ /* 0x000fe2000c101132 */
[----:B------:R-:W-:-:S13]  /*61a0*/  ISETP.LT.OR P3, PT, R0, 0x11, !P1 ;  /* 0x000000110000780c */ /* 0x000fda0004f61670 */
[----:B------:R-:W3:Y:S01]  /*61b0*/  @!P3 LDG.E.U8 R2, desc[UR50][R224.64+0x10] ;  /* 0x00001032e002b981 */ /* 0x000ee2000c1e1100 */
[----:B--2---:R-:W-:Y:S01]  /*61c0*/  @!P3 IMAD.MOV.U32 R193, RZ, RZ, R217 ;  /* 0x000000ffffc1b224 */ /* 0x004fe200078e00d9 */
[----:B---3--:R-:W-:-:S05]  /*61d0*/  @!P3 PRMT R192, R2, 0x8880, RZ ;  /* 0x0000888002c0b816 */ /* 0x008fca00000000ff */
[----:B------:R-:W-:Y:S02]  /*61e0*/  @!P3 IMAD R7, R192, R17, RZ ;  /* 0x00000011c007b224 */ /* 0x000fe400078e02ff */
[----:B------:R-:W-:Y:S02]  /*61f0*/  @!P3 IMAD.MOV.U32 R192, RZ, RZ, R226 ;  /* 0x000000ffffc0b224 */ /* 0x000fe400078e00e2 */
[----:B------:R-:W-:-:S05]  /*6200*/  @!P3 IMAD R203, R184, R16, R7 ;  /* 0x00000010b8cbb224 */ /* 0x000fca00078e0207 */
[----:B------:R2:W-:Y:S01]  /*6210*/  @!P3 STG.E.U8 desc[UR50][R192.64+0x10], R203 ;  /* 0x000010cbc000b986 */ /* 0x0005e2000c101132 */
[----:B------:R-:W-:-:S13]  /*6220*/  ISETP.LT.OR P3, PT, R0, 0x12, !P1 ;  /* 0x000000120000780c */ /* 0x000fda0004f61670 */
[----:B------:R-:W3:Y:S01]  /*6230*/  @!P3 LDG.E.U8 R2, desc[UR50][R224.64+0x11] ;  /* 0x00001132e002b981 */ /* 0x000ee2000c1e1100 */
[----:B--2---:R-:W-:Y:S02]  /*6240*/  @!P3 IMAD.MOV.U32 R192, RZ, RZ, R226 ;  /* 0x000000ffffc0b224 */ /* 0x004fe400078e00e2 */
[----:B------:R-:W-:Y:S01]  /*6250*/  @!P3 IMAD.MOV.U32 R193, RZ, RZ, R217 ;  /* 0x000000ffffc1b224 */ /* 0x000fe200078e00d9 */
[----:B------:R-:W-:Y:S02]  /*6260*/  ISETP.GE.AND P2, PT, R3, 0x189, PT ;  /* 0x000001890300780c */ /* 0x000fe40003f46270 */
[----:B---3--:R-:W-:-:S05]  /*6270*/  @!P3 PRMT R184, R2, 0x8880, RZ ;  /* 0x0000888002b8b816 */ /* 0x008fca00000000ff */
[----:B------:R-:W-:-:S04]  /*6280*/  @!P3 IMAD R7, R184, R17, RZ ;  /* 0x00000011b807b224 */ /* 0x000fc800078e02ff */
[----:B------:R-:W-:-:S05]  /*6290*/  @!P3 IMAD R195, R185, R16, R7 ;  /* 0x00000010b9c3b224 */ /* 0x000fca00078e0207 */
[----:B------:R2:W-:Y:S01]  /*62a0*/  @!P3 STG.E.U8 desc[UR50][R192.64+0x11], R195 ;  /* 0x000011c3c000b986 */ /* 0x0005e2000c101132 */
[----:B------:R-:W-:-:S13]  /*62b0*/  ISETP.LT.OR P3, PT, R0, 0x11, !P2 ;  /* 0x000000110000780c */ /* 0x000fda0005761670 */
[----:B------:R-:W3:Y:S01]  /*62c0*/  @!P3 LDG.E.U8 R2, desc[UR50][R22.64+0x10] ;  /* 0x000010321602b981 */ /* 0x000ee2000c1e1100 */
[----:B------:R-:W-:Y:S02]  /*62d0*/  P2R R197, PR, RZ, 0x1 ;  /* 0x00000001ffc57803 */ /* 0x000fe40000000000 */
[----:B------:R-:W-:-:S04]  /*62e0*/  @!P3 IADD3 R184, P0, R226, UR41, RZ ;  /* 0x00000029e2b8bc10 */ /* 0x000fc8000ff1e0ff */
[----:B------:R-:W-:Y:S02]  /*62f0*/  @!P3 IADD3.X R185, R217, UR40, RZ, P0, !PT ;  /* 0x00000028d9b9bc10 */ /* 0x000fe400087fe4ff */
[----:B---3--:R-:W-:-:S05]  /*6300*/  @!P3 PRMT R194, R2, 0x8880, RZ ;  /* 0x0000888002c2b816 */ /* 0x008fca00000000ff */
[----:B------:R-:W-:-:S04]  /*6310*/  @!P3 IMAD R7, R194, R17, RZ ;  /* 0x00000011c207b224 */ /* 0x000fc800078e02ff */
[----:B------:R-:W-:-:S05]  /*6320*/  @!P3 IMAD R199, R186, R16, R7 ;  /* 0x00000010bac7b224 */ /* 0x000fca00078e0207 */
[----:B------:R3:W-:Y:S01]  /*6330*/  @!P3 STG.E.U8 desc[UR50][R184.64+0x10], R199 ;  /* 0x000010c7b800b986 */ /* 0x0007e2000c101132 */
[----:B------:R-:W-:-:S13]  /*6340*/  ISETP.LT.OR P3, PT, R0, 0x12, !P2 ;  /* 0x000000120000780c */ /* 0x000fda0005761670 */
[----:B------:R-:W4:Y:S01]  /*6350*/  @!P3 LDG.E.U8 R2, desc[UR50][R22.64+0x11] ;  /* 0x000011321602b981 */ /* 0x000f22000c1e1100 */
[----:B--2---:R-:W-:-:S04]  /*6360*/  @!P3 IADD3 R192, P0, R226, UR41, RZ ;  /* 0x00000029e2c0bc10 */ /* 0x004fc8000ff1e0ff */
[----:B------:R-:W-:Y:S02]  /*6370*/  @!P3 IADD3.X R193, R217, UR40, RZ, P0, !PT ;  /* 0x00000028d9c1bc10 */ /* 0x000fe400087fe4ff */
[----:B----4-:R-:W-:-:S05]  /*6380*/  @!P3 PRMT R186, R2, 0x8880, RZ ;  /* 0x0000888002bab816 */ /* 0x010fca00000000ff */
[----:B------:R-:W-:-:S04]  /*6390*/  @!P3 IMAD R7, R186, R17, RZ ;  /* 0x00000011ba07b224 */ /* 0x000fc800078e02ff */
[----:B------:R-:W-:-:S05]  /*63a0*/  @!P3 IMAD R187, R187, R16, R7 ;  /* 0x00000010bbbbb224 */ /* 0x000fca00078e0207 */
[----:B------:R-:W-:Y:S01]  /*63b0*/  @!P3 STG.E.U8 desc[UR50][R192.64+0x11], R187 ;  /* 0x000011bbc000b986 */ /* 0x000fe2000c101132 */
[----:B------:R-:W-:-:S13]  /*63c0*/  ISETP.LT.OR P3, PT, R0, 0x19, !P1 ;  /* 0x000000190000780c */ /* 0x000fda0004f61670 */
[----:B------:R-:W2:Y:S01]  /*63d0*/  @!P3 LDG.E.U8 R2, desc[UR50][R224.64+0x18] ;  /* 0x00001832e002b981 */ /* 0x000ea2000c1e1100 */
[----:B---3--:R-:W-:Y:S01]  /*63e0*/  @!P3 IMAD.MOV.U32 R185, RZ, RZ, R217 ;  /* 0x000000ffffb9b224 */ /* 0x008fe200078e00d9 */
[----:B--2---:R-:W-:-:S05]  /*63f0*/  @!P3 PRMT R184, R2, 0x8880, RZ ;  /* 0x0000888002b8b816 */ /* 0x004fca00000000ff */
        /* <DEDUP_REMOVED lines=8> */
[----:B---3--:R-:W-:-:S05]  /*6480*/  @!P3 PRMT R186, R2, 0x8880, RZ ;  /* 0x0000888002bab816 */ /* 0x008fca00000000ff */
[----:B------:R-:W-:-:S04]  /*6490*/  @!P3 IMAD R7, R186, R17, RZ ;  /* 0x00000011ba07b224 */ /* 0x000fc800078e02ff */
[----:B------:R-:W-:-:S05]  /*64a0*/  @!P3 IMAD R189, R189, R16, R7 ;  /* 0x00000010bdbdb224 */ /* 0x000fca00078e0207 */
[----:B------:R2:W-:Y:S01]  /*64b0*/  @!P3 STG.E.U8 desc[UR50][R184.64+0x19], R189 ;  /* 0x000019bdb800b986 */ /* 0x0005e2000c101132 */
[----:B------:R-:W-:-:S13]  /*64c0*/  ISETP.LT.OR P3, PT, R0, 0x19, !P2 ;  /* 0x000000190000780c */ /* 0x000fda0005761670 */
[----:B------:R-:W3:Y:S01]  /*64d0*/  @!P3 LDG.E.U8 R2, desc[UR50][R22.64+0x18] ;  /* 0x000018321602b981 */ /* 0x000ee2000c1e1100 */
        /* <DEDUP_REMOVED lines=15> */
[----:B------:R-:W3:Y:S02]  /*65d0*/  @!P3 LDG.E.U8 R2, desc[UR50][R234.64+0x20] ;  /* 0x00002032ea02b981 */ /* 0x000ee4000c1e1100 */
[----:B---3--:R-:W-:-:S05]  /*65e0*/  @!P3 PRMT R186, R2, 0x8880, RZ ;  /* 0x0000888002bab816 */ /* 0x008fca00000000ff */
[----:B------:R-:W-:-:S04]  /*65f0*/  @!P3 IMAD R7, R186, R17, RZ ;  /* 0x00000011ba07b224 */ /* 0x000fc800078e02ff */
[----:B------:R-:W-:-:S05]  /*6600*/  @!P3 IMAD R187, R176, R16, R7 ;  /* 0x00000010b0bbb224 */ /* 0x000fca00078e0207 */
[----:B------:R-:W-:Y:S01]  /*6610*/  @!P3 STG.E.U8 desc[UR50][R4.64+0x20], R187 ;  /* 0x000020bb0400b986 */ /* 0x000fe2000c101132 */
[----:B------:R-:W-:-:S13]  /*6620*/  ISETP.LT.OR P3, PT, R0, 0x22, !P5 ;  /* 0x000000220000780c */ /* 0x000fda0006f61670 */
[----:B------:R-:W2:Y:S01]  /*6630*/  @!P3 LDG.E.U8 R2, desc[UR50][R234.64+0x21] ;  /* 0x00002132ea02b981 */ /* 0x000ea2000c1e1100 */
[----:B------:R-:W-:Y:S02]  /*6640*/  ISETP.LT.OR P1, PT, R0, 0x21, !P6 ;  /* 0x000000210000780c */ /* 0x000fe40007721670 */
[----:B--2---:R-:W-:-:S05]  /*6650*/  @!P3 PRMT R176, R2, 0x8880, RZ ;  /* 0x0000888002b0b816 */ /* 0x004fca00000000ff */
[----:B------:R-:W-:-:S04]  /*6660*/  @!P3 IMAD R7, R176, R17, RZ ;  /* 0x00000011b007b224 */ /* 0x000fc800078e02ff */
[----:B------:R-:W-:-:S05]  /*6670*/  @!P3 IMAD R177, R177, R16, R7 ;  /* 0x00000010b1b1b224 */ /* 0x000fca00078e0207 */
[----:B------:R-:W-:Y:S04]  /*6680*/  @!P3 STG.E.U8 desc[UR50][R4.64+0x21], R177 ;  /* 0x000021b10400b986 */ /* 0x000fe8000c101132 */
[----:B------:R-:W2:Y:S02]  /*6690*/  @!P1 LDG.E.U8 R2, desc[UR50][R232.64+0x20] ;  /* 0x00002032e8029981 */ /* 0x000ea4000c1e1100 */
[----:B--2---:R-:W-:-:S05]  /*66a0*/  @!P1 PRMT R176, R2, 0x8880, RZ ;  /* 0x0000888002b09816 */ /* 0x004fca00000000ff */
[----:B------:R-:W-:-:S04]  /*66b0*/  @!P1 IMAD R7, R176, R17, RZ ;  /* 0x00000011b0079224 */ /* 0x000fc800078e02ff */
[----:B------:R-:W-:-:S05]  /*66c0*/  @!P1 IMAD R189, R178, R16, R7 ;  /* 0x00000010b2bd9224 */ /* 0x000fca00078e0207 */
        /* <DEDUP_REMOVED lines=18> */
[----:B------:R3:W-:Y:S04]  /*67f0*/  @!P4 STG.E.U8 desc[UR50][R4.64+0x29], R181 ;  /* 0x000029b50400c986 */ /* 0x0007e8000c101132 */
[----:B------:R-:W4:Y:S01]  /*6800*/  @!P2 LDG.E.U8 R2, desc[UR50][R232.64+0x28] ;  /* 0x00002832e802a981 */ /* 0x000f22000c1e1100 */
[----:B------:R-:W-:-:S04]  /*6810*/  @!P2 IADD3 R184, P3, R4, UR41, RZ ;  /* 0x0000002904b8ac10 */ /* 0x000fc8000ff7e0ff */
[----:B------:R-:W-:Y:S02]  /*6820*/  @!P2 IADD3.X R185, R5, UR40, RZ, P3, !PT ;  /* 0x0000002805b9ac10 */ /* 0x000fe40009ffe4ff */
[----:B------:R-:W-:Y:S02]  /*6830*/  ISETP.LT.OR P3, PT, R0, 0x2a, !P6 ;  /* 0x0000002a0000780c */ /* 0x000fe40007761670 */
[----:B----4-:R-:W-:-:S05]  /*6840*/  @!P2 PRMT R178, R2, 0x8880, RZ ;  /* 0x0000888002b2a816 */ /* 0x010fca00000000ff */
[----:B------:R-:W-:-:S04]  /*6850*/  @!P2 IMAD R7, R178, R17, RZ ;  /* 0x00000011b207a224 */ /* 0x000fc800078e02ff */
[----:B--2---:R-:W-:-:S05]  /*6860*/  @!P2 IMAD R189, R182, R16, R7 ;  /* 0x00000010b6bda224 */ /* 0x004fca00078e0207 */
[----:B------:R-:W-:Y:S04]  /*6870*/  @!P2 STG.E.U8 desc[UR50][R184.64+0x28], R189 ;  /* 0x000028bdb800a986 */ /* 0x000fe8000c101132 */
[----:B------:R-:W2:Y:S01]  /*6880*/  @!P3 LDG.E.U8 R2, desc[UR50][R232.64+0x29] ;  /* 0x00002932e802b981 */ /* 0x000ea2000c1e1100 */
[----:B------:R-:W-:-:S04]  /*6890*/  @!P3 IADD3 R186, P0, R4, UR41, RZ ;  /* 0x0000002904babc10 */ /* 0x000fc8000ff1e0ff */
[----:B------:R-:W-:Y:S02]  /*68a0*/  @!P3 IADD3.X R187, R5, UR40, RZ, P0, !PT ;  /* 0x0000002805bbbc10 */ /* 0x000fe400087fe4ff */
[C---:B------:R-:W-:Y:S02]  /*68b0*/  ISETP.LT.OR P0, PT, R0.reuse, 0x31, !P6 ;  /* 0x000000310000780c */ /* 0x040fe40007701670 */
[----:B------:R-:W-:-:S11]  /*68c0*/  ISETP.LT.OR P2, PT, R0, 0x32, !P6 ;  /* 0x000000320000780c */ /* 0x000fd60007741670 */
[----:B------:R-:W-:-:S04]  /*68d0*/  @!P0 IADD3 R176, P4, R4, UR41, RZ ;  /* 0x0000002904b08c10 */ /* 0x000fc8000ff9e0ff */
[----:B------:R-:W-:Y:S02]  /*68e0*/  @!P0 IADD3.X R177, R5, UR40, RZ, P4, !PT ;  /* 0x0000002805b18c10 */ /* 0x000fe4000a7fe4ff */
[----:B------:R-:W-:-:S04]  /*68f0*/  @!P2 IADD3 R178, P4, R4, UR41, RZ ;  /* 0x0000002904b2ac10 */ /* 0x000fc8000ff9e0ff */
[----:B------:R-:W-:Y:S02]  /*6900*/  @!P2 IADD3.X R179, R5, UR40, RZ, P4, !PT ;  /* 0x0000002805b3ac10 */ /* 0x000fe4000a7fe4ff */
[----:B------:R-:W-:Y:S02]  /*6910*/  ISETP.NE.AND P2, PT, R6, RZ, PT ;  /* 0x000000ff0600720c */ /* 0x000fe40003f45270 */
[----:B------:R-:W-:Y:S02]  /*6920*/  LOP3.LUT P1, RZ, R18, 0x2, RZ, 0xc0, !PT ;  /* 0x0000000212ff7812 */ /* 0x000fe4000782c0ff */
[----:B--2---:R-:W-:-:S05]  /*6930*/  @!P3 PRMT R6, R2, 0x8880, RZ ;  /* 0x000088800206b816 */ /* 0x004fca00000000ff */
[----:B------:R-:W-:-:S04]  /*6940*/  @!P3 IMAD R7, R6, R17, RZ ;  /* 0x000000110607b224 */ /* 0x000fc800078e02ff */
[----:B------:R-:W-:-:S05]  /*6950*/  @!P3 IMAD R183, R183, R16, R7 ;  /* 0x00000010b7b7b224 */ /* 0x000fca00078e0207 */
[----:B------:R2:W-:Y:S01]  /*6960*/  @!P3 STG.E.U8 desc[UR50][R186.64+0x29], R183 ;  /* 0x000029b7ba00b986 */ /* 0x0005e2000c101132 */
[----:B------:R-:W-:-:S13]  /*6970*/  ISETP.LT.OR P3, PT, R0, 0x21, !P1 ;  /* 0x000000210000780c */ /* 0x000fda0004f61670 */
[----:B------:R-:W4:Y:S02]  /*6980*/  @!P3 LDG.E.U8 R2, desc[UR50][R10.64+0x20] ;  /* 0x000020320a02b981 */ /* 0x000f24000c1e1100 */
[----:B----4-:R-:W-:-:S05]  /*6990*/  @!P3 PRMT R6, R2, 0x8880, RZ ;  /* 0x000088800206b816 */ /* 0x010fca00000000ff */
[----:B------:R-:W-:-:S04]  /*69a0*/  @!P3 IMAD R7, R6, R17, RZ ;  /* 0x000000110607b224 */ /* 0x000fc800078e02ff */
[----:B---3--:R-:W-:-:S05]  /*69b0*/  @!P3 IMAD R181, R168, R16, R7 ;  /* 0x00000010a8b5b224 */ /* 0x008fca00078e0207 */
[----:B------:R3:W-:Y:S01]  /*69c0*/  @!P3 STG.E.U8 desc[UR50][R8.64+0x20], R181 ;  /* 0x000020b50800b986 */ /* 0x0007e2000c101132 */
[----:B------:R-:W-:-:S13]  /*69d0*/  ISETP.LT.OR P3, PT, R0, 0x22, !P1 ;  /* 0x000000220000780c */ /* 0x000fda0004f61670 */
[----:B------:R-:W4:Y:S02]  /*69e0*/  @!P3 LDG.E.U8 R2, desc[UR50][R10.64+0x21] ;  /* 0x000021320a02b981 */ /* 0x000f24000c1e1100 */
[----:B----4-:R-:W-:-:S05]  /*69f0*/  @!P3 PRMT R6, R2, 0x8880, RZ ;  /* 0x000088800206b816 */ /* 0x010fca00000000ff */
[----:B------:R-:W-:-:S04]  /*6a00*/  @!P3 IMAD R7, R6, R17, RZ ;  /* 0x000000110607b224 */ /* 0x000fc800078e02ff */
[----:B--2---:R-:W-:-:S05]  /*6a10*/  @!P3 IMAD R183, R169, R16, R7 ;  /* 0x00000010a9b7b224 */ /* 0x004fca00078e0207 */
[----:B------:R2:W-:Y:S01]  /*6a20*/  @!P3 STG.E.U8 desc[UR50][R8.64+0x21], R183 ;  /* 0x000021b70800b986 */ /* 0x0005e2000c101132 */
[----:B------:R-:W-:-:S13]  /*6a30*/  ISETP.LT.OR P3, PT, R0, 0x21, !P2 ;  /* 0x000000210000780c */ /* 0x000fda0005761670 */
[----:B------:R-:W4:Y:S01]  /*6a40*/  @!P3 LDG.E.U8 R2, desc[UR50][R12.64+0x20] ;  /* 0x000020320c02b981 */ /* 0x000f22000c1e1100 */
[----:B------:R-:W-:-:S04]  /*6a50*/  @!P3 IADD3 R168, P4, R8, UR41, RZ ;  /* 0x0000002908a8bc10 */ /* 0x000fc8000ff9e0ff */
[----:B------:R-:W-:Y:S02]  /*6a60*/  @!P3 IADD3.X R169, R9, UR40, RZ, P4, !PT ;  /* 0x0000002809a9bc10 */ /* 0x000fe4000a7fe4ff */
[----:B----4-:R-:W-:-:S05]  /*6a70*/  @!P3 PRMT R6, R2, 0x8880, RZ ;  /* 0x000088800206b816 */ /* 0x010fca00000000ff */
[----:B------:R-:W-:-:S04]  /*6a80*/  @!P3 IMAD R7, R6, R17, RZ ;  /* 0x000000110607b224 */ /* 0x000fc800078e02ff */
[----:B------:R-:W-:-:S05]  /*6a90*/  @!P3 IMAD R185, R170, R16, R7 ;  /* 0x00000010aab9b224 */ /* 0x000fca00078e0207 */
[----:B------:R4:W-:Y:S01]  /*6aa0*/  @!P3 STG.E.U8 desc[UR50][R168.64+0x20], R185 ;  /* 0x000020b9a800b986 */ /* 0x0009e2000c101132 */
[----:B------:R-:W-:-:S13]  /*6ab0*/  ISETP.LT.OR P3, PT, R0, 0x22, !P2 ;  /* 0x000000220000780c */ /* 0x000fda0005761670 */
[----:B------:R-:W2:Y:S01]  /*6ac0*/  @!P3 LDG.E.U8 R2, desc[UR50][R12.64+0x21] ;  /* 0x000021320c02b981 */ /* 0x000ea2000c1e1100 */
[----:B------:R-:W-:-:S04]  /*6ad0*/  @!P3 IADD3 R180, P4, R8, UR41, RZ ;  /* 0x0000002908b4bc10 */ /* 0x000fc8000ff9e0ff */
[----:B---3--:R-:W-:Y:S02]  /*6ae0*/  @!P3 IADD3.X R181, R9, UR40, RZ, P4, !PT ;  /* 0x0000002809b5bc10 */ /* 0x008fe4000a7fe4ff */
        /* <DEDUP_REMOVED lines=17> */
[----:B------:R-:W3:Y:S01]  /*6c00*/  @!P3 LDG.E.U8 R2, desc[UR50][R12.64+0x28] ;  /* 0x000028320c02b981 */ /* 0x000ee2000c1e1100 */
[----:B----4-:R-:W-:-:S04]  /*6c10*/  @!P3 IADD3 R168, P4, R8, UR41, RZ ;  /* 0x0000002908a8bc10 */ /* 0x010fc8000ff9e0ff */
[----:B------:R-:W-:Y:S02]  /*6c20*/  @!P3 IADD3.X R169, R9, UR40, RZ, P4, !PT ;  /* 0x0000002809a9bc10 */ /* 0x000fe4000a7fe4ff */
[----:B---3--:R-:W-:-:S05]  /*6c30*/  @!P3 PRMT R6, R2, 0x8880, RZ ;  /* 0x000088800206b816 */ /* 0x008fca00000000ff */
[----:B------:R-:W-:-:S04]  /*6c40*/  @!P3 IMAD R7, R6, R17, RZ ;  /* 0x000000110607b224 */ /* 0x000fc800078e02ff */
[----:B--2---:R-:W-:-:S05]  /*6c50*/  @!P3 IMAD R181, R174, R16, R7 ;  /* 0x00000010aeb5b224 */ /* 0x004fca00078e0207 */
[----:B------:R2:W-:Y:S01]  /*6c60*/  @!P3 STG.E.U8 desc[UR50][R168.64+0x28], R181 ;  /* 0x000028b5a800b986 */ /* 0x0005e2000c101132 */
[----:B------:R-:W-:-:S13]  /*6c70*/  ISETP.LT.OR P3, PT, R0, 0x2a, !P2 ;  /* 0x0000002a0000780c */ /* 0x000fda0005761670 */
[----:B------:R-:W3:Y:S01]  /*6c80*/  @!P3 LDG.E.U8 R2, desc[UR50][R12.64+0x29] ;  /* 0x000029320c02b981 */ /* 0x000ee2000c1e1100 */
[----:B------:R-:W-:Y:S02]  /*6c90*/  @!P3 IADD3 R170, P4, R8, UR41, RZ ;  /* 0x0000002908aabc10 */ /* 0x000fe4000ff9e0ff */
[----:B------:R-:W-:Y:S02]  /*6ca0*/  ISETP.NE.AND P1, PT, R196, RZ, PT ;  /* 0x000000ffc400720c */ /* 0x000fe40003f25270 */
[----:B------:R-:W-:Y:S02]  /*6cb0*/  @!P3 IADD3.X R171, R9, UR40, RZ, P4, !PT ;  /* 0x0000002809abbc10 */ /* 0x000fe4000a7fe4ff */
        /* <DEDUP_REMOVED lines=12> */
[----:B------:R-:W-:Y:S02]  /*6d80*/  ISETP.NE.AND P0, PT, R197, RZ, PT ;  /* 0x000000ffc500720c */ /* 0x000fe40003f05270 */
[----:B----4-:R-:W-:-:S05]  /*6d90*/  @!P3 PRMT R6, R2, 0x8880, RZ ;  /* 0x000088800206b816 */ /* 0x010fca00000000ff */
[----:B------:R-:W-:-:S04]  /*6da0*/  @!P3 IMAD R7, R6, R17, RZ ;  /* 0x000000110607b224 */ /* 0x000fc800078e02ff */
[----:B---3--:R-:W-:-:S05]  /*6db0*/  @!P3 IMAD R171, R161, R16, R7 ;  /* 0x00000010a1abb224 */ /* 0x008fca00078e0207 */
        /* <DEDUP_REMOVED lines=10> */
[----:B------:R-:W3:Y:S01]  /*6e60*/  @!P3 LDG.E.U8 R2, desc[UR50][R20.64+0x21] ;  /* 0x000021321402b981 */ /* 0x000ee2000c1e1100 */
[----:B------:R-:W-:-:S04]  /*6e70*/  @!P3 IADD3 R168, P4, R210, UR41, RZ ;  /* 0x00000029d2a8bc10 */ /* 0x000fc8000ff9e0ff */
[----:B--2---:R-:W-:Y:S02]  /*6e80*/  @!P3 IADD3.X R169, R211, UR40, RZ, P4, !PT ;  /* 0x00000028d3a9bc10 */ /* 0x004fe4000a7fe4ff */
        /* <DEDUP_REMOVED lines=27> */
[----:B------:R-:W-:Y:S02]  /*7040*/  P2R R164, PR, RZ, 0x2 ;  /* 0x00000002ffa47803 */ /* 0x000fe40000000000 */
[----:B------:R-:W-:Y:S02]  /*7050*/  @!P3 IADD3.X R163, R211, UR40, RZ, P4, !PT ;  /* 0x00000028d3a3bc10 */ /* 0x000fe4000a7fe4ff */
[----:B------:R-:W-:Y:S02]  /*7060*/  ISETP.GE.AND P1, PT, R3, 0x181, PT ;  /* 0x000001810300780c */ /* 0x000fe40003f26270 */
[----:B---3--:R-:W-:-:S05]  /*7070*/  @!P3 PRMT R6, R2, 0x8880, RZ ;  /* 0x000088800206b816 */ /* 0x008fca00000000ff */
[----:B------:R-:W-:-:S04]  /*7080*/  @!P3 IMAD R7, R6, R17, RZ ;  /* 0x000000110607b224 */ /* 0x000fc800078e02ff */
[----:B------:R-:W-:-:S05]  /*7090*/  @!P3 IMAD R167, R167, R16, R7 ;  /* 0x00000010a7a7b224 */ /* 0x000fca00078e0207 */
[----:B------:R3:W-:Y:S01]  /*70a0*/  @!P3 STG.E.U8 desc[UR50][R162.64+0x29], R167 ;  /* 0x000029a7a200b986 */ /* 0x0007e2000c101132 */
[----:B------:R-:W-:-:S13]  /*70b0*/  ISETP.LT.OR P3, PT, R0, 0x21, !P1 ;  /* 0x000000210000780c */ /* 0x000fda0004f61670 */
[----:B------:R-:W4:Y:S01]  /*70c0*/  @!P3 LDG.E.U8 R2, desc[UR50][R224.64+0x20] ;  /* 0x00002032e002b981 */ /* 0x000f22000c1e1100 */
[----:B--2---:R-:W-:Y:S02]  /*70d0*/  @!P3 IMAD.MOV.U32 R160, RZ, RZ, R226 ;  /* 0x000000ffffa0b224 */ /* 0x004fe400078e00e2 */
[----:B------:R-:W-:Y:S01]  /*70e0*/  @!P3 IMAD.MOV.U32 R161, RZ, RZ, R217 ;  /* 0x000000ffffa1b224 */ /* 0x000fe200078e00d9 */
[----:B----4-:R-:W-:-:S05]  /*70f0*/  @!P3 PRMT R6, R2, 0x8880, RZ ;  /* 0x000088800206b816 */ /* 0x010fca00000000ff */
[----:B------:R-:W-:-:S04]  /*7100*/  @!P3 IMAD R7, R6, R17, RZ ;  /* 0x000000110607b224 */ /* 0x000fc800078e02ff */
[----:B------:R-:W-:-:S05]  /*7110*/  @!P3 IMAD R165, R152, R16, R7 ;  /* 0x0000001098a5b224 */ /* 0x000fca00078e0207 */
[----:B------:R2:W-:Y:S01]  /*7120*/  @!P3 STG.E.U8 desc[UR50][R160.64+0x20], R165 ;  /* 0x000020a5a000b986 */ /* 0x0005e2000c101132 */
[----:B------:R-:W-:-:S13]  /*7130*/  ISETP.LT.OR P3, PT, R0, 0x22, !P1 ;  /* 0x000000220000780c */ /* 0x000fda0004f61670 */
[----:B------:R-:W4:Y:S01]  /*7140*/  @!P3 LDG.E.U8 R2, desc[UR50][R224.64+0x21] ;  /* 0x00002132e002b981 */ /* 0x000f22000c1e1100 */
[----:B------:R-:W-:Y:S01]  /*7150*/  @!P3 IMAD.MOV.U32 R152, RZ, RZ, R226 ;  /* 0x000000ffff98b224 */ /* 0x000fe200078e00e2 */
[----:B------:R-:W-:Y:S02]  /*7160*/  P2R R172, PR, RZ, 0x4 ;  /* 0x00000004ffac7803 */ /* 0x000fe40000000000 */
[----:B------:R-:W-:Y:S02]  /*7170*/  ISETP.GE.AND P2, PT, R3, 0x189, PT ;  /* 0x000001890300780c */ /* 0x000fe40003f46270 */
[----:B----4-:R-:W-:-:S05]  /*7180*/  @!P3 PRMT R6, R2, 0x8880, RZ ;  /* 0x000088800206b816 */ /* 0x010fca00000000ff */
[----:B------:R-:W-:-:S04]  /*7190*/  @!P3 IMAD R7, R6, R17, RZ ;  /* 0x000000110607b224 */ /* 0x000fc800078e02ff */
[----:B---3--:R-:W-:Y:S02]  /*71a0*/  @!P3 IMAD R167, R153, R16, R7 ;  /* 0x0000001099a7b224 */ /* 0x008fe400078e0207 */
[----:B------:R-:W-:-:S05]  /*71b0*/  @!P3 IMAD.MOV.U32 R153, RZ, RZ, R217 ;  /* 0x000000ffff99b224 */ /* 0x000fca00078e00d9 */
[----:B------:R3:W-:Y:S01]  /*71c0*/  @!P3 STG.E.U8 desc[UR50][R152.64+0x21], R167 ;  /* 0x000021a79800b986 */ /* 0x0007e2000c101132 */
[----:B------:R-:W-:-:S13]  /*71d0*/  ISETP.LT.OR P3, PT, R0, 0x21, !P2 ;  /* 0x000000210000780c */ /* 0x000fda0005761670 */
[----:B------:R-:W4:Y:S01]  /*71e0*/  @!P3 LDG.E.U8 R2, desc[UR50][R22.64+0x20] ;  /* 0x000020321602b981 */ /* 0x000f22000c1e1100 */
[----:B------:R-:W-:-:S04]  /*71f0*/  @!P3 IADD3 R162, P4, R226, UR41, RZ ;  /* 0x00000029e2a2bc10 */ /* 0x000fc8000ff9e0ff */
[----:B------:R-:W-:Y:S02]  /*7200*/  @!P3 IADD3.X R163, R217, UR40, RZ, P4, !PT ;  /* 0x00000028d9a3bc10 */ /* 0x000fe4000a7fe4ff */
[----:B----4-:R-:W-:-:S05]  /*7210*/  @!P3 PRMT R6, R2, 0x8880, RZ ;  /* 0x000088800206b816 */ /* 0x010fca00000000ff */
[----:B------:R-:W-:-:S04]  /*7220*/  @!P3 IMAD R7, R6, R17, RZ ;  /* 0x000000110607b224 */ /* 0x000fc800078e02ff */
[----:B--2---:R-:W-:-:S05]  /*7230*/  @!P3 IMAD R161, R154, R16, R7 ;  /* 0x000000109aa1b224 */ /* 0x004fca00078e0207 */
[----:B------:R-:W-:Y:S01]  /*7240*/  @!P3 STG.E.U8 desc[UR50][R162.64+0x20], R161 ;  /* 0x000020a1a200b986 */ /* 0x000fe2000c101132 */
[----:B------:R-:W-:-:S13]  /*7250*/  ISETP.LT.OR P3, PT, R0, 0x22, !P2 ;  /* 0x000000220000780c */ /* 0x000fda0005761670 */
[----:B------:R-:W2:Y:S01]  /*7260*/  @!P3 LDG.E.U8 R2, desc[UR50][R22.64+0x21] ;  /* 0x000021321602b981 */ /* 0x000ea2000c1e1100 */
[----:B---3--:R-:W-:-:S04]  /*7270*/  @!P3 IADD3 R152, P4, R226, UR41, RZ ;  /* 0x00000029e298bc10 */ /* 0x008fc8000ff9e0ff */
[----:B------:R-:W-:Y:S02]  /*7280*/  @!P3 IADD3.X R153, R217, UR40, RZ, P4, !PT ;  /* 0x00000028d999bc10 */ /* 0x000fe4000a7fe4ff */
[----:B--2---:R-:W-:-:S05]  /*7290*/  @!P3 PRMT R6, R2, 0x8880, RZ ;  /* 0x000088800206b816 */ /* 0x004fca00000000ff */
[----:B------:R-:W-:-:S04]  /*72a0*/  @!P3 IMAD R7, R6, R17, RZ ;  /* 0x000000110607b224 */ /* 0x000fc800078e02ff */
        /* <DEDUP_REMOVED lines=41> */
[----:B------:R-:W4:Y:S01]  /*7540*/  @!P3 LDG.E.U8 R2, desc[UR50][R234.64+0x31] ;  /* 0x00003132ea02b981 */ /* 0x000f22000c1e1100 */
[----:B------:R-:W-:Y:S02]  /*7550*/  ISETP.LT.OR P2, PT, R0, 0x31, !P6 ;  /* 0x000000310000780c */ /* 0x000fe40007741670 */
[----:B----4-:R-:W-:-:S05]  /*7560*/  @!P3 PRMT R6, R2, 0x8880, RZ ;  /* 0x000088800206b816 */ /* 0x010fca00000000ff */
[----:B------:R-:W-:-:S04]  /*7570*/  @!P3 IMAD R7, R6, R17, RZ ;  /* 0x000000110607b224 */ /* 0x000fc800078e02ff */
[----:B------:R-:W-:-:S05]  /*7580*/  @!P3 IMAD R145, R145, R16, R7 ;  /* 0x000000109191b224 */ /* 0x000fca00078e0207 */
[----:B------:R-:W-:Y:S04]  /*7590*/  @!P3 STG.E.U8 desc[UR50][R4.64+0x31], R145 ;  /* 0x000031910400b986 */ /* 0x000fe8000c101132 */
[----:B------:R-:W4:Y:S01]  /*75a0*/  @!P2 LDG.E.U8 R2, desc[UR50][R232.64+0x30] ;  /* 0x00003032e802a981 */ /* 0x000f22000c1e1100 */
[----:B------:R-:W-:Y:S02]  /*75b0*/  ISETP.LT.OR P4, PT, R0, 0x39, !P6 ;  /* 0x000000390000780c */ /* 0x000fe40007781670 */
[----:B----4-:R-:W-:-:S05]  /*75c0*/  @!P2 PRMT R6, R2, 0x8880, RZ ;  /* 0x000088800206a816 */ /* 0x010fca00000000ff */
[----:B------:R-:W-:-:S04]  /*75d0*/  @!P2 IMAD R7, R6, R17, RZ ;  /* 0x000000110607a224 */ /* 0x000fc800078e02ff */
[----:B------:R-:W-:-:S05]  /*75e0*/  @!P2 IMAD R157, R146, R16, R7 ;  /* 0x00000010929da224 */ /* 0x000fca00078e0207 */
[----:B------:R4:W-:Y:S01]  /*75f0*/  @!P2 STG.E.U8 desc[UR50][R176.64+0x30], R157 ;  /* 0x0000309db000a986 */ /* 0x0009e2000c101132 */
[----:B------:R-:W-:-:S13]  /*7600*/  ISETP.LT.OR P2, PT, R0, 0x32, !P6 ;  /* 0x000000320000780c */ /* 0x000fda0007741670 */
[----:B------:R-:W4:Y:S01]  /*7610*/  @!P2 LDG.E.U8 R2, desc[UR50][R232.64+0x31] ;  /* 0x00003132e802a981 */ /* 0x000f22000c1e1100 */
[----:B--2---:R-:W-:-:S04]  /*7620*/  @!P4 IADD3 R152, P3, R4, UR41, RZ ;  /* 0x000000290498cc10 */ /* 0x004fc8000ff7e0ff */
[----:B------:R-:W-:Y:S02]  /*7630*/  @!P4 IADD3.X R153, R5, UR40, RZ, P3, !PT ;  /* 0x000000280599cc10 */ /* 0x000fe40009ffe4ff */
[----:B------:R-:W-:Y:S02]  /*7640*/  ISETP.LT.OR P3, PT, R0, 0x3a, !P6 ;  /* 0x0000003a0000780c */ /* 0x000fe40007761670 */
[----:B------:R-:W-:-:S11]  /*7650*/  P2R R166, PR, RZ, 0x1 ;  /* 0x00000001ffa67803 */ /* 0x000fd60000000000 */
[----:B------:R-:W-:-:S04]  /*7660*/  @!P3 IADD3 R154, P0, R4, UR41, RZ ;  /* 0x00000029049abc10 */ /* 0x000fc8000ff1e0ff */
[----:B---3--:R-:W-:Y:S02]  /*7670*/  @!P3 IADD3.X R155, R5, UR40, RZ, P0, !PT ;  /* 0x00000028059bbc10 */ /* 0x008fe400087fe4ff */
[----:B------:R-:W-:Y:S02]  /*7680*/  ISETP.LT.OR P0, PT, R0, 0x39, !P5 ;  /* 0x000000390000780c */ /* 0x000fe40006f01670 */
[----:B----4-:R-:W-:-:S05]  /*7690*/  @!P2 PRMT R6, R2, 0x8880, RZ ;  /* 0x000088800206a816 */ /* 0x010fca00000000ff */
[----:B------:R-:W-:-:S04]  /*76a0*/  @!P2 IMAD R7, R6, R17, RZ ;  /* 0x000000110607a224 */ /* 0x000fc800078e02ff */
[----:B------:R-:W-:-:S05]  /*76b0*/  @!P2 IMAD R147, R147, R16, R7 ;  /* 0x000000109393a224 */ /* 0x000fca00078e0207 */
[----:B------:R-:W-:Y:S04]  /*76c0*/  @!P2 STG.E.U8 desc[UR50][R178.64+0x31], R147 ;  /* 0x00003193b200a986 */ /* 0x000fe8000c101132 */
        /* <DEDUP_REMOVED lines=10> */
[----:B------:R3:W-:Y:S04]  /*7770*/  @!P0 STG.E.U8 desc[UR50][R4.64+0x39], R149 ;  /* 0x0000399504008986 */ /* 0x0007e8000c101132 */
[----:B------:R-:W4:Y:S02]  /*7780*/  @!P4 LDG.E.U8 R2, desc[UR50][R232.64+0x38] ;  /* 0x00003832e802c981 */ /* 0x000f24000c1e1100 */
[----:B----4-:R-:W-:-:S05]  /*7790*/  @!P4 PRMT R6, R2, 0x8880, RZ ;  /* 0x000088800206c816 */ /* 0x010fca00000000ff */
[----:B------:R-:W-:-:S04]  /*77a0*/  @!P4 IMAD R7, R6, R17, RZ ;  /* 0x000000110607c224 */ /* 0x000fc800078e02ff */
[----:B--2---:R-:W-:-:S05]  /*77b0*/  @!P4 IMAD R157, R150, R16, R7 ;  /* 0x00000010969dc224 */ /* 0x004fca00078e0207 */
[----:B------:R-:W-:Y:S04]  /*77c0*/  @!P4 STG.E.U8 desc[UR50][R152.64+0x38], R157 ;  /* 0x0000389d9800c986 */ /* 0x000fe8000c101132 */
[----:B------:R-:W2:Y:S01]  /*77d0*/  @!P3 LDG.E.U8 R2, desc[UR50][R232.64+0x39] ;  /* 0x00003932e802b981 */ /* 0x000ea2000c1e1100 */
        /* <DEDUP_REMOVED lines=13> */
[----:B------:R-:W-:-:S13]  /*78b0*/  ISETP.LT.OR P0, PT, R0, 0x41, !P6 ;  /* 0x000000410000780c */ /* 0x000fda0007701670 */
[----:B------:R-:W-:-:S04]  /*78c0*/  @!P0 IADD3 R144, P2, R4, UR41, RZ ;  /* 0x0000002904908c10 */ /* 0x000fc8000ff5e0ff */
[----:B------:R-:W-:Y:S02]  /*78d0*/  @!P0 IADD3.X R145, R5, UR40, RZ, P2, !PT ;  /* 0x0000002805918c10 */ /* 0x000fe400097fe4ff */
[----:B------:R-:W-:-:S13]  /*78e0*/  ISETP.LT.OR P2, PT, R0, 0x42, !P6 ;  /* 0x000000420000780c */ /* 0x000fda0007741670 */
[----:B------:R-:W-:-:S04]  /*78f0*/  @!P2 IADD3 R146, P4, R4, UR41, RZ ;  /* 0x000000290492ac10 */ /* 0x000fc8000ff9e0ff */
[----:B------:R-:W-:Y:S02]  /*7900*/  @!P2 IADD3.X R147, R5, UR40, RZ, P4, !PT ;  /* 0x000000280593ac10 */ /* 0x000fe4000a7fe4ff */
[----:B------:R-:W-:Y:S02]  /*7910*/  ISETP.NE.AND P2, PT, R172, RZ, PT ;  /* 0x000000ffac00720c */ /* 0x000fe40003f45270 */
        /* <DEDUP_REMOVED lines=482> */
[----:B------:R-:W-:-:S04]  /*9740*/  ISETP.LT.OR P2, PT, R0, 0x62, !P6 ;  /* 0x000000620000780c */ /* 0x000fc80007741670 */
[----:B------:R-:W-:-:S09]  /*9750*/  P2R R86, PR, RZ, 0x4 ;  /* 0x00000004ff567803 */ /* 0x000fd20000000000 */
        /* <DEDUP_REMOVED lines=103> */
[----:B------:R-:W-:-:S04]  /*9dd0*/  @!P3 IADD3 R66, P4, R210, UR41, RZ ;  /* 0x00000029d242bc10 */ /* 0x000fc8000ff9e0ff */
        /* <DEDUP_REMOVED lines=27> */
[----:B------:R-:W-:Y:S02]  /*9f90*/  ISETP.GE.AND P4, PT, R3, 0x189, PT ;  /* 0x000001890300780c */ /* 0x000fe40003f86270 */
        /* <DEDUP_REMOVED lines=8> */
[----:B------:R-:W-:Y:S02]  /*a020*/  ISETP.GE.AND P4, PT, R3, 0x181, PT ;  /* 0x000001810300780c */ /* 0x000fe40003f86270 */
        /* <DEDUP_REMOVED lines=51> */
[----:B--2---:R-:W-:-:S04]  /*a360*/  @!P3 IADD3 R56, P4, R4, UR41, RZ ;  /* 0x000000290438bc10 */ /* 0x004fc8000ff9e0ff */
[----:B------:R-:W-:Y:S02]  /*a370*/  @!P3 IADD3.X R57, R5, UR40, RZ, P4, !PT ;  /* 0x000000280539bc10 */ /* 0x000fe4000a7fe4ff */
[----:B------:R-:W-:-:S13]  /*a380*/  ISETP.LT.OR P4, PT, R0, 0x61, !P6 ;  /* 0x000000610000780c */ /* 0x000fda0007781670 */
[----:B------:R-:W2:Y:S01]  /*a390*/  @!P4 LDG.E.U8 R2, desc[UR50][R232.64+0x60] ;  /* 0x00006032e802c981 */ /* 0x000ea2000c1e1100 */
[----:B------:R-:W-:Y:S02]  /*a3a0*/  ISETP.LT.OR P6, PT, R0, 0x6a, !P6 ;  /* 0x0000006a0000780c */ /* 0x000fe400077c1670 */
[----:B--2---:R-:W-:-:S05]  /*a3b0*/  @!P4 PRMT R6, R2, 0x8880, RZ ;  /* 0x000088800206c816 */ /* 0x004fca00000000ff */
[----:B------:R-:W-:-:S04]  /*a3c0*/  @!P4 IMAD R7, R6, R17, RZ ;  /* 0x000000110607c224 */ /* 0x000fc800078e02ff */
[----:B------:R-:W-:-:S05]  /*a3d0*/  @!P4 IMAD R61, R50, R16, R7 ;  /* 0x00000010323dc224 */ /* 0x000fca00078e0207 */
[----:B------:R2:W-:Y:S01]  /*a3e0*/  @!P4 STG.E.U8 desc[UR50][R80.64+0x60], R61 ;  /* 0x0000603d5000c986 */ /* 0x0005e2000c101132 */
[----:B------:R-:W-:-:S04]  /*a3f0*/  @!P6 IADD3 R58, P4, R4, UR41, RZ ;  /* 0x00000029043aec10 */ /* 0x000fc8000ff9e0ff */
[----:B---3--:R-:W-:Y:S02]  /*a400*/  @!P6 IADD3.X R59, R5, UR40, RZ, P4, !PT ;  /* 0x00000028053bec10 */ /* 0x008fe4000a7fe4ff */
[----:B------:R-:W-:-:S13]  /*a410*/  ISETP.NE.AND P4, PT, R86, RZ, PT ;  /* 0x000000ff5600720c */ /* 0x000fda0003f85270 */
[----:B------:R-:W3:Y:S02]  /*a420*/  @!P4 LDG.E.U8 R2, desc[UR50][R232.64+0x61] ;  /* 0x00006132e802c981 */ /* 0x000ee4000c1e1100 */
[----:B---3--:R-:W-:-:S05]  /*a430*/  @!P4 PRMT R6, R2, 0x8880, RZ ;  /* 0x000088800206c816 */ /* 0x008fca00000000ff */
[----:B------:R-:W-:-:S04]  /*a440*/  @!P4 IMAD R7, R6, R17, RZ ;  /* 0x000000110607c224 */ /* 0x000fc800078e02ff */
[----:B------:R-:W-:-:S05]  /*a450*/  @!P4 IMAD R51, R51, R16, R7 ;  /* 0x000000103333c224 */ /* 0x000fca00078e0207 */
[----:B------:R3:W-:Y:S01]  /*a460*/  @!P4 STG.E.U8 desc[UR50][R82.64+0x61], R51 ;  /* 0x000061335200c986 */ /* 0x0007e2000c101132 */
[----:B------:R-:W-:-:S13]  /*a470*/  ISETP.LT.OR P4, PT, R0, 0x69, !P5 ;  /* 0x000000690000780c */ /* 0x000fda0006f81670 */
[----:B------:R-:W4:Y:S01]  /*a480*/  @!P4 LDG.E.U8 R2, desc[UR50][R234.64+0x68] ;  /* 0x00006832ea02c981 */ /* 0x000f22000c1e1100 */
[----:B------:R-:W-:Y:S02]  /*a490*/  ISETP.LT.OR P5, PT, R0, 0x6a, !P5 ;  /* 0x0000006a0000780c */ /* 0x000fe40006fa1670 */
[----:B----4-:R-:W-:-:S05]  /*a4a0*/  @!P4 PRMT R6, R2, 0x8880, RZ ;  /* 0x000088800206c816 */ /* 0x010fca00000000ff */
[----:B------:R-:W-:-:S04]  /*a4b0*/  @!P4 IMAD R7, R6, R17, RZ ;  /* 0x000000110607c224 */ /* 0x000fc800078e02ff */
[----:B--2---:R-:W-:-:S05]  /*a4c0*/  @!P4 IMAD R61, R52, R16, R7 ;  /* 0x00000010343dc224 */ /* 0x004fca00078e0207 */
[----:B------:R-:W-:Y:S04]  /*a4d0*/  @!P4 STG.E.U8 desc[UR50][R4.64+0x68], R61 ;  /* 0x0000683d0400c986 */ /* 0x000fe8000c101132 */
[----:B------:R-:W2:Y:S02]  /*a4e0*/  @!P5 LDG.E.U8 R2, desc[UR50][R234.64+0x69] ;  /* 0x00006932ea02d981 */ /* 0x000ea4000c1e1100 */
[----:B--2---:R-:W-:-:S05]  /*a4f0*/  @!P5 PRMT R6, R2, 0x8880, RZ ;  /* 0x000088800206d816 */ /* 0x004fca00000000ff */
[----:B------:R-:W-:-:S04]  /*a500*/  @!P5 IMAD R7, R6, R17, RZ ;  /* 0x000000110607d224 */ /* 0x000fc800078e02ff */
[----:B------:R-:W-:-:S05]  /*a510*/  @!P5 IMAD R53, R53, R16, R7 ;  /* 0x000000103535d224 */ /* 0x000fca00078e0207 */
[----:B------:R2:W-:Y:S04]  /*a520*/  @!P5 STG.E.U8 desc[UR50][R4.64+0x69], R53 ;  /* 0x000069350400d986 */ /* 0x0005e8000c101132 */
[----:B------:R-:W4:Y:S02]  /*a530*/  @!P3 LDG.E.U8 R2, desc[UR50][R232.64+0x68] ;  /* 0x00006832e802b981 */ /* 0x000f24000c1e1100 */
[----:B----4-:R-:W-:-:S05]  /*a540*/  @!P3 PRMT R6, R2, 0x8880, RZ ;  /* 0x000088800206b816 */ /* 0x010fca00000000ff */
[----:B------:R-:W-:-:S04]  /*a550*/  @!P3 IMAD R7, R6, R17, RZ ;  /* 0x000000110607b224 */ /* 0x000fc800078e02ff */
[----:B---3--:R-:W-:-:S05]  /*a560*/  @!P3 IMAD R51, R54, R16, R7 ;  /* 0x000000103633b224 */ /* 0x008fca00078e0207 */
[----:B------:R3:W-:Y:S04]  /*a570*/  @!P3 STG.E.U8 desc[UR50][R56.64+0x68], R51 ;  /* 0x000068333800b986 */ /* 0x0007e8000c101132 */
[----:B------:R-:W4:Y:S01]  /*a580*/  @!P6 LDG.E.U8 R2, desc[UR50][R232.64+0x69] ;  /* 0x00006932e802e981 */ /* 0x000f22000c1e1100 */
[C---:B------:R-:W-:Y:S02]  /*a590*/  ISETP.LT.OR P4, PT, R0.reuse, 0x61, !P2 ;  /* 0x000000610000780c */ /* 0x040fe40005781670 */
[----:B------:R-:W-:-:S11]  /*a5a0*/  ISETP.LT.OR P3, PT, R0, 0x62, !P2 ;  /* 0x000000620000780c */ /* 0x000fd60005761670 */
[----:B------:R-:W-:-:S04]  /*a5b0*/  @!P4 IADD3 R48, P5, R8, UR41, RZ ;  /* 0x000000290830cc10 */ /* 0x000fc8000ffbe0ff */
[----:B------:R-:W-:Y:S02]  /*a5c0*/  @!P4 IADD3.X R49, R9, UR40, RZ, P5, !PT ;  /* 0x000000280931cc10 */ /* 0x000fe4000affe4ff */
[----:B--2---:R-:W-:-:S04]  /*a5d0*/  @!P3 IADD3 R4, P5, R8, UR41, RZ ;  /* 0x000000290804bc10 */ /* 0x004fc8000ffbe0ff */
[----:B------:R-:W-:Y:S02]  /*a5e0*/  @!P3 IADD3.X R5, R9, UR40, RZ, P5, !PT ;  /* 0x000000280905bc10 */ /* 0x000fe4000affe4ff */
[----:B----4-:R-:W-:-:S05]  /*a5f0*/  @!P6 PRMT R6, R2, 0x8880, RZ ;  /* 0x000088800206e816 */ /* 0x010fca00000000ff */
[----:B------:R-:W-:-:S04]  /*a600*/  @!P6 IMAD R7, R6, R17, RZ ;  /* 0x000000110607e224 */ /* 0x000fc800078e02ff */
[----:B------:R-:W-:-:S05]  /*a610*/  @!P6 IMAD R55, R55, R16, R7 ;  /* 0x000000103737e224 */ /* 0x000fca00078e0207 */
[----:B------:R-:W-:Y:S01]  /*a620*/  @!P6 STG.E.U8 desc[UR50][R58.64+0x69], R55 ;  /* 0x000069373a00e986 */ /* 0x000fe2000c101132 */
[----:B------:R-:W-:-:S04]  /*a630*/  LOP3.LUT P6, RZ, R18, 0x2, RZ, 0xc0, !PT ;  /* 0x0000000212ff7812 */ /* 0x000fc800078cc0ff */
[----:B------:R-:W-:-:S13]  /*a640*/  ISETP.LT.OR P5, PT, R0, 0x61, !P6 ;  /* 0x000000610000780c */ /* 0x000fda00077a1670 */
[----:B------:R-:W2:Y:S02]  /*a650*/  @!P5 LDG.E.U8 R2, desc[UR50][R10.64+0x60] ;  /* 0x000060320a02d981 */ /* 0x000ea4000c1e1100 */
[----:B--2---:R-:W-:-:S05]  /*a660*/  @!P5 PRMT R6, R2, 0x8880, RZ ;  /* 0x000088800206d816 */ /* 0x004fca00000000ff */
[----:B------:R-:W-:-:S04]  /*a670*/  @!P5 IMAD R7, R6, R17, RZ ;  /* 0x000000110607d224 */ /* 0x000fc800078e02ff */
[----:B---3--:R-:W-:-:S05]  /*a680*/  @!P5 IMAD R51, R40, R16, R7 ;  /* 0x000000102833d224 */ /* 0x008fca00078e0207 */
        /* <DEDUP_REMOVED lines=22> */
[----:B---3--:R-:W-:-:S05]  /*a7f0*/  @!P3 IMAD R41, R44, R16, R7 ;  /* 0x000000102c29b224 */ /* 0x008fca00078e0207 */
[----:B------:R-:W-:Y:S04]  /*a800*/  @!P3 STG.E.U8 desc[UR50][R8.64+0x68], R41 ;  /* 0x000068290800b986 */ /* 0x000fe8000c101132 */
[----:B------:R-:W3:Y:S01]  /*a810*/  @!P4 LDG.E.U8 R2, desc[UR50][R10.64+0x69] ;  /* 0x000069320a02c981 */ /* 0x000ee2000c1e1100 */
[----:B------:R-:W-:Y:S02]  /*a820*/  ISETP.LT.OR P3, PT, R0, 0x69, !P2 ;  /* 0x000000690000780c */ /* 0x000fe40005761670 */
[----:B---3--:R-:W-:-:S05]  /*a830*/  @!P4 PRMT R6, R2, 0x8880, RZ ;  /* 0x000088800206c816 */ /* 0x008fca00000000ff */
[----:B--2---:R-:W-:-:S04]  /*a840*/  @!P4 IMAD.MOV.U32 R4, RZ, RZ, R6 ;  /* 0x000000ffff04c224 */ /* 0x004fc800078e0006 */
[----:B------:R-:W-:-:S04]  /*a850*/  @!P4 IMAD R7, R4, R17, RZ ;  /* 0x000000110407c224 */ /* 0x000fc800078e02ff */
[----:B------:R-:W-:-:S05]  /*a860*/  @!P4 IMAD R45, R45, R16, R7 ;  /* 0x000000102d2dc224 */ /* 0x000fca00078e0207 */
[----:B------:R2:W-:Y:S04]  /*a870*/  @!P4 STG.E.U8 desc[UR50][R8.64+0x69], R45 ;  /* 0x0000692d0800c986 */ /* 0x0005e8000c101132 */
[----:B------:R-:W3:Y:S01]  /*a880*/  @!P3 LDG.E.U8 R2, desc[UR50][R12.64+0x68] ;  /* 0x000068320c02b981 */ /* 0x000ee2000c1e1100 */
[----:B------:R-:W-:Y:S02]  /*a890*/  ISETP.LT.OR P2, PT, R0, 0x6a, !P2 ;  /* 0x0000006a0000780c */ /* 0x000fe40005741670 */
[----:B------:R-:W-:-:S04]  /*a8a0*/  @!P3 IADD3 R4, P4, R8, UR41, RZ ;  /* 0x000000290804bc10 */ /* 0x000fc8000ff9e0ff */
[----:B------:R-:W-:Y:S02]  /*a8b0*/  @!P3 IADD3.X R5, R9, UR40, RZ, P4, !PT ;  /* 0x000000280905bc10 */ /* 0x000fe4000a7fe4ff */
[----:B---3--:R-:W-:-:S05]  /*a8c0*/  @!P3 PRMT R6, R2, 0x8880, RZ ;  /* 0x000088800206b816 */ /* 0x008fca00000000ff */
[----:B------:R-:W-:-:S04]  /*a8d0*/  @!P3 IMAD R7, R6, R17, RZ ;  /* 0x000000110607b224 */ /* 0x000fc800078e02ff */
[----:B------:R-:W-:-:S05]  /*a8e0*/  @!P3 IMAD R11, R46, R16, R7 ;  /* 0x000000102e0bb224 */ /* 0x000fca00078e0207 */
[----:B------:R3:W-:Y:S04]  /*a8f0*/  @!P3 STG.E.U8 desc[UR50][R4.64+0x68], R11 ;  /* 0x0000680b0400b986 */ /* 0x0007e8000c101132 */
[----:B------:R-:W4:Y:S01]  /*a900*/  @!P2 LDG.E.U8 R2, desc[UR50][R12.64+0x69] ;  /* 0x000069320c02a981 */ /* 0x000f22000c1e1100 */
[----:B------:R-:W-:Y:S02]  /*a910*/  ISETP.LT.OR P3, PT, R0, 0x61, !P1 ;  /* 0x000000610000780c */ /* 0x000fe40004f61670 */
[----:B--2---:R-:W-:-:S04]  /*a920*/  @!P2 IADD3 R8, P4, R8, UR41, RZ ;  /* 0x000000290808ac10 */ /* 0x004fc8000ff9e0ff */
[----:B------:R-:W-:Y:S02]  /*a930*/  @!P2 IADD3.X R9, R9, UR40, RZ, P4, !PT ;  /* 0x000000280909ac10 */ /* 0x000fe4000a7fe4ff */
[----:B----4-:R-:W-:-:S05]  /*a940*/  @!P2 PRMT R6, R2, 0x8880, RZ ;  /* 0x000088800206a816 */ /* 0x010fca00000000ff */
[----:B------:R-:W-:-:S04]  /*a950*/  @!P2 IMAD R7, R6, R17, RZ ;  /* 0x000000110607a224 */ /* 0x000fc800078e02ff */
[----:B------:R-:W-:-:S05]  /*a960*/  @!P2 IMAD R47, R47, R16, R7 ;  /* 0x000000102f2fa224 */ /* 0x000fca00078e0207 */
[----:B------:R-:W-:Y:S04]  /*a970*/  @!P2 STG.E.U8 desc[UR50][R8.64+0x69], R47 ;  /* 0x0000692f0800a986 */ /* 0x000fe8000c101132 */
[----:B------:R-:W3:Y:S01]  /*a980*/  @!P3 LDG.E.U8 R2, desc[UR50][R14.64+0x60] ;  /* 0x000060320e02b981 */ /* 0x000ee2000c1e1100 */
[----:B------:R-:W-:Y:S02]  /*a990*/  ISETP.LT.OR P2, PT, R0, 0x62, !P1 ;  /* 0x000000620000780c */ /* 0x000fe40004f41670 */
[----:B---3--:R-:W-:-:S05]  /*a9a0*/  @!P3 PRMT R4, R2, 0x8880, RZ ;  /* 0x000088800204b816 */ /* 0x008fca00000000ff */
[----:B------:R-:W-:-:S04]  /*a9b0*/  @!P3 IMAD R7, R4, R17, RZ ;  /* 0x000000110407b224 */ /* 0x000fc800078e02ff */
[----:B------:R-:W-:-:S05]  /*a9c0*/  @!P3 IMAD R5, R32, R16, R7 ;  /* 0x000000102005b224 */ /* 0x000fca00078e0207 */
[----:B------:R2:W-:Y:S04]  /*a9d0*/  @!P3 STG.E.U8 desc[UR50][R210.64+0x60], R5 ;  /* 0x00006005d200b986 */ /* 0x0005e8000c101132 */
        /* <DEDUP_REMOVED lines=9> */
[----:B--2---:R-:W-:Y:S02]  /*aa70*/  @!P3 IADD3.X R5, R211, UR40, RZ, P4, !PT ;  /* 0x00000028d305bc10 */ /* 0x004fe4000a7fe4ff */
[----:B---3--:R-:W-:-:S05]  /*aa80*/  @!P3 PRMT R6, R2, 0x8880, RZ ;  /* 0x000088800206b816 */ /* 0x008fca00000000ff */
        /* <DEDUP_REMOVED lines=10> */
[----:B------:R-:W-:Y:S04]  /*ab30*/  @!P2 STG.E.U8 desc[UR50][R8.64+0x61], R35 ;  /* 0x000061230800a986 */ /* 0x000fe8000c101132 */
[----:B------:R-:W2:Y:S01]  /*ab40*/  @!P3 LDG.E.U8 R2, desc[UR50][R14.64+0x68] ;  /* 0x000068320e02b981 */ /* 0x000ea2000c1e1100 */
[----:B------:R-:W-:Y:S02]  /*ab50*/  ISETP.LT.OR P1, PT, R0, 0x6a, !P1 ;  /* 0x0000006a0000780c */ /* 0x000fe40004f21670 */
[----:B--2---:R-:W-:-:S05]  /*ab60*/  @!P3 PRMT R4, R2, 0x8880, RZ ;  /* 0x000088800204b816 */ /* 0x004fca00000000ff */
        /* <DEDUP_REMOVED lines=18> */
[----:B------:R-:W-:-:S04]  /*ac90*/  ISETP.GE.AND P5, PT, R3, 0x181, PT ;  /* 0x000001810300780c */ /* 0x000fc80003fa6270 */
[----:B------:R-:W-:Y:S02]  /*aca0*/  ISETP.LT.OR P1, PT, R0, 0x61, !P5 ;  /* 0x000000610000780c */ /* 0x000fe40006f21670 */
[----:B------:R-:W-:-:S04]  /*acb0*/  @!P0 IADD3 R8, P2, R210, UR41, RZ ;  /* 0x00000029d2088c10 */ /* 0x000fc8000ff5e0ff */
[----:B------:R-:W-:Y:S02]  /*acc0*/  @!P0 IADD3.X R9, R211, UR40, RZ, P2, !PT ;  /* 0x00000028d3098c10 */ /* 0x000fe400097fe4ff */
[----:B---3--:R-:W-:-:S05]  /*acd0*/  @!P0 PRMT R6, R2, 0x8880, RZ ;  /* 0x0000888002068816 */ /* 0x008fca00000000ff */
[----:B------:R-:W-:-:S04]  /*ace0*/  @!P0 IMAD R7, R6, R17, RZ ;  /* 0x0000001106078224 */ /* 0x000fc800078e02ff */
[----:B------:R-:W-:-:S05]  /*acf0*/  @!P0 IMAD R39, R39, R16, R7 ;  /* 0x0000001027278224 */ /* 0x000fca00078e0207 */
[----:B------:R-:W-:Y:S04]  /*ad00*/  @!P0 STG.E.U8 desc[UR50][R8.64+0x69], R39 ;  /* 0x0000692708008986 */ /* 0x000fe8000c101132 */
[----:B------:R-:W3:Y:S01]  /*ad10*/  @!P1 LDG.E.U8 R2, desc[UR50][R224.64+0x60] ;  /* 0x00006032e0029981 */ /* 0x000ee2000c1e1100 */
[----:B------:R-:W-:Y:S01]  /*ad20*/  ISETP.LT.OR P0, PT, R0, 0x62, !P5 ;  /* 0x000000620000780c */ /* 0x000fe20006f01670 */
[----:B--2---:R-:W-:Y:S01]  /*ad30*/  @!P1 IMAD.MOV.U32 R5, RZ, RZ, R217 ;  /* 0x000000ffff059224 */ /* 0x004fe200078e00d9 */
[----:B---3--:R-:W-:-:S05]  /*ad40*/  @!P1 PRMT R4, R2, 0x8880, RZ ;  /* 0x0000888002049816 */ /* 0x008fca00000000ff */
[----:B------:R-:W-:Y:S02]  /*ad50*/  @!P1 IMAD R7, R4, R17, RZ ;  /* 0x0000001104079224 */ /* 0x000fe400078e02ff */
[----:B------:R-:W-:Y:S02]  /*ad60*/  @!P1 IMAD.MOV.U32 R4, RZ, RZ, R226 ;  /* 0x000000ffff049224 */ /* 0x000fe400078e00e2 */
[----:B------:R-:W-:-:S05]  /*ad70*/  @!P1 IMAD R11, R24, R16, R7 ;  /* 0x00000010180b9224 */ /* 0x000fca00078e0207 */
[----:B------:R2:W-:Y:S04]  /*ad80*/  @!P1 STG.E.U8 desc[UR50][R4.64+0x60], R11 ;  /* 0x0000600b04009986 */ /* 0x0005e8000c101132 */
[----:B------:R-:W3:Y:S01]  /*ad90*/  @!P0 LDG.E.U8 R2, desc[UR50][R224.64+0x61] ;  /* 0x00006132e0028981 */ /* 0x000ee2000c1e1100 */
[----:B------:R-:W-:-:S04]  /*ada0*/  ISETP.GE.AND P6, PT, R3, 0x189, PT ;  /* 0x000001890300780c */ /* 0x000fc80003fc6270 */
[----:B------:R-:W-:Y:S01]  /*adb0*/  ISETP.LT.OR P1, PT, R0, 0x61, !P6 ;  /* 0x000000610000780c */ /* 0x000fe20007721670 */
[----:B--2---:R-:W-:Y:S02]  /*adc0*/  @!P0 IMAD.MOV.U32 R4, RZ, RZ, R226 ;  /* 0x000000ffff048224 */ /* 0x004fe400078e00e2 */
[----:B------:R-:W-:Y:S01]  /*add0*/  @!P0 IMAD.MOV.U32 R5, RZ, RZ, R217 ;  /* 0x000000ffff058224 */ /* 0x000fe200078e00d9 */
        /* <DEDUP_REMOVED lines=13> */
[----:B------:R-:W-:Y:S02]  /*aeb0*/  ISETP.LT.OR P1, PT, R0, 0x69, !P5 ;  /* 0x000000690000780c */ /* 0x000fe40006f21670 */
[----:B--2---:R-:W-:-:S04]  /*aec0*/  @!P0 IADD3 R4, P2, R226, UR41, RZ ;  /* 0x00000029e2048c10 */ /* 0x004fc8000ff5e0ff */
[----:B------:R-:W-:Y:S02]  /*aed0*/  @!P0 IADD3.X R5, R217, UR40, RZ, P2, !PT ;  /* 0x00000028d9058c10 */ /* 0x000fe400097fe4ff */
[----:B---3--:R-:W-:-:S05]  /*aee0*/  @!P0 PRMT R6, R2, 0x8880, RZ ;  /* 0x0000888002068816 */ /* 0x008fca00000000ff */
[----:B------:R-:W-:-:S04]  /*aef0*/  @!P0 IMAD R7, R6, R17, RZ ;  /* 0x0000001106078224 */ /* 0x000fc800078e02ff */
[----:B------:R-:W-:-:S05]  /*af00*/  @!P0 IMAD R27, R27, R16, R7 ;  /* 0x000000101b1b8224 */ /* 0x000fca00078e0207 */
[----:B------:R2:W-:Y:S04]  /*af10*/  @!P0 STG.E.U8 desc[UR50][R4.64+0x61], R27 ;  /* 0x0000611b04008986 */ /* 0x0005e8000c101132 */
[----:B------:R-:W3:Y:S01]  /*af20*/  @!P1 LDG.E.U8 R2, desc[UR50][R224.64+0x68] ;  /* 0x00006832e0029981 */ /* 0x000ee2000c1e1100 */
        /* <DEDUP_REMOVED lines=23> */
[----:B------:R-:W3:Y:S02]  /*b0a0*/  @!P0 LDG.E.U8 R2, desc[UR50][R22.64+0x69] ;  /* 0x0000693216028981 */ /* 0x000ee4000c1e1100 */
[----:B---3--:R-:W-:-:S05]  /*b0b0*/  @!P0 PRMT R0, R2, 0x8880, RZ ;  /* 0x0000888002008816 */ /* 0x008fca00000000ff */
[----:B------:R-:W-:-:S04]  /*b0c0*/  @!P0 IMAD R7, R0, R17, RZ ;  /* 0x0000001100078224 */ /* 0x000fc800078e02ff */
[----:B------:R-:W-:Y:S01]  /*b0d0*/  IMAD R7, R31, R16, R7 ;  /* 0x000000101f077224 */ /* 0x000fe200078e0207 */
[----:B--2---:R-:W-:Y:S06]  /*b0e0*/  @P0 BRA `(.L_x_85) ;  /* 0x00000040009c0947 */ /* 0x004fec0003800000 */
[----:B------:R-:W-:-:S04]  /*b0f0*/  IADD3 R226, P0, R226, UR41, RZ ;  /* 0x00000029e2e27c10 */ /* 0x000fc8000ff1e0ff */
[----:B------:R-:W-:-:S05]  /*b100*/  IADD3.X R227, R217, UR40, RZ, P0, !PT ;  /* 0x00000028d9e37c10 */ /* 0x000fca00087fe4ff */
[----:B------:R2:W-:Y:S01]  /*b110*/  STG.E.U8 desc[UR50][R226.64+0x69], R7 ;  /* 0x00006907e2007986 */ /* 0x0005e2000c101132 */
[----:B------:R-:W-:Y:S05]  /*b120*/  BRA `(.L_x_85) ;  /* 0x00000040008c7947 */ /* 0x000fea0003800000 */
.L_x_36:
[----:B------:R-:W2:Y:S01]  /*b130*/  LDL.LU R7, [R1+0x20] ;  /* 0x0000200001077983 */ /* 0x000ea20000300800 */
[----:B------:R-:W-:-:S03]  /*b140*/  ULDC.64 UR4, c[0x0][0x5c0] ;  /* 0x0001700000047ab9 */ /* 0x000fc60000000a00 */
[----:B------:R-:W3:Y:S04]  /*b150*/  LDL.LU R6, [R1+0x24] ;  /* 0x0000240001067983 */ /* 0x000ee80000300800 */
[----:B------:R-:W4:Y:S04]  /*b160*/  LDL.LU R13, [R1+0x28] ;  /* 0x00002800010d7983 */ /* 0x000f280000300800 */
[----:B------:R-:W5:Y:S04]  /*b170*/  LDL.LU R20, [R1+0x2c] ;  /* 0x00002c0001147983 */ /* 0x000f680000300800 */
[----:B------:R-:W5:Y:S04]  /*b180*/  LDL.LU R15, [R1+0x30] ;  /* 0x00003000010f7983 */ /* 0x000f680000300800 */
[----:B------:R-:W5:Y:S04]  /*b190*/  LDL.LU R14, [R1+0x34] ;  /* 0x00003400010e7983 */ /* 0x000f680000300800 */
[----:B------:R-:W5:Y:S04]  /*b1a0*/  LDL.LU R12, [R1+0x38] ;  /* 0x00003800010c7983 */ /* 0x000f680000300800 */
[----:B------:R-:W5:Y:S01]  /*b1b0*/  LDL.LU R8, [R1+0x3c] ;  /* 0x00003c0001087983 */ /* 0x000f620000300800 */
[----:B------:R-:W-:Y:S01]  /*b1c0*/  ISETP.GE.AND P4, PT, R3, 0x1, PT ;  /* 0x000000010300780c */ /* 0x000fe20003f86270 */
[----:B------:R-:W-:Y:S01]  /*b1d0*/  BSSY B1, `(.L_x_86) ;  /* 0x0000032000017945 */ /* 0x000fe20003800000 */
[----:B------:R-:W-:-:S02]  /*b1e0*/  IADD3 R4, P1, R4, UR4, RZ ;  /* 0x0000000404047c10 */ /* 0x000fc4000ff3e0ff */
[----:B------:R-:W-:Y:S02]  /*b1f0*/  ISETP.LT.OR P0, PT, R0, 0x1, !P4 ;  /* 0x000000010000780c */ /* 0x000fe40006701670 */
[----:B------:R-:W-:Y:S02]  /*b200*/  IADD3.X R5, R10, UR5, RZ, P1, !PT ;  /* 0x000000050a057c10 */ /* 0x000fe40008ffe4ff */
[----:B------:R-:W-:-:S04]  /*b210*/  ISETP.GE.AND P3, PT, R3, 0x9, PT ;  /* 0x000000090300780c */ /* 0x000fc80003f66270 */
[C---:B------:R-:W-:Y:S02]  /*b220*/  ISETP.LT.OR P5, PT, R0.reuse, 0x9, !P3 ;  /* 0x000000090000780c */ /* 0x040fe40005fa1670 */
[----:B------:R-:W-:-:S03]  /*b230*/  ISETP.LT.OR P2, PT, R0, 0xa, !P3 ;  /* 0x0000000a0000780c */ /* 0x000fc60005f41670 */
[----:B--2---:R-:W-:-:S05]  /*b240*/  @!P0 IMAD R9, R7, R16, RZ ;  /* 0x0000001007098224 */ /* 0x004fca00078e02ff */
[----:B------:R-:W-:Y:S01]  /*b250*/  @!P0 STG.E.U8 desc[UR50][R4.64], R9 ;  /* 0x0000000904008986 */ /* 0x000fe2000c101132 */
[----:B------:R-:W-:-:S13]  /*b260*/  ISETP.LT.OR P0, PT, R0, 0x2, !P4 ;  /* 0x000000020000780c */ /* 0x000fda0006701670 */
[----:B---3--:R-:W-:-:S05]  /*b270*/  @!P0 IMAD R11, R6, R16, RZ ;  /* 0x00000010060b8224 */ /* 0x008fca00078e02ff */
[----:B------:R-:W-:Y:S01]  /*b280*/  @!P0 STG.E.U8 desc[UR50][R4.64+0x1], R11 ;  /* 0x0000010b04008986 */ /* 0x000fe2000c101132 */
[----:B------:R-:W-:-:S13]  /*b290*/  ISETP.LT.OR P0, PT, R0, 0x1, !P3 ;  /* 0x000000010000780c */ /* 0x000fda0005f01670 */
[----:B------:R-:W-:Y:S01]  /*b2a0*/  @!P0 IADD3 R6, P1, R4, UR41, RZ ;  /* 0x0000002904068c10 */ /* 0x000fe2000ff3e0ff */
[----:B----4-:R-:W-:-:S03]  /*b2b0*/  @!P0 IMAD R13, R13, R16, RZ ;  /* 0x000000100d0d8224 */ /* 0x010fc600078e02ff */
[----:B------:R-:W-:-:S05]  /*b2c0*/  @!P0 IADD3.X R7, R5, UR40, RZ, P1, !PT ;  /* 0x0000002805078c10 */ /* 0x000fca0008ffe4ff */
[----:B------:R5:W-:Y:S01]  /*b2d0*/  @!P0 STG.E.U8 desc[UR50][R6.64], R13 ;  /* 0x0000000d06008986 */ /* 0x000be2000c101132 */
[----:B------:R-:W-:Y:S01]  /*b2e0*/  ISETP.LT.OR P0, PT, R0, 0x2, !P3 ;  /* 0x000000020000780c */ /* 0x000fe20005f01670 */
[----:B-----5:R-:W-:-:S12]  /*b2f0*/  @!P5 IMAD R13, R12, R16, RZ ;  /* 0x000000100c0dd224 */ /* 0x020fd800078e02ff */
[----:B------:R-:W-:Y:S01]  /*b300*/  @!P0 IADD3 R6, P1, R4, UR41, RZ ;  /* 0x0000002904068c10 */ /* 0x000fe2000ff3e0ff */
[----:B------:R-:W-:-:S03]  /*b310*/  @!P0 IMAD R9, R20, R16, RZ ;  /* 0x0000001014098224 */ /* 0x000fc600078e02ff */
[----:B------:R-:W-:Y:S02]  /*b320*/  @!P0 IADD3.X R7, R5, UR40, RZ, P1, !PT ;  /* 0x0000002805078c10 */ /* 0x000fe40008ffe4ff */
[----:B------:R-:W-:-:S03]  /*b330*/  ISETP.LT.OR P1, PT, R0, 0xa, !P4 ;  /* 0x0000000a0000780c */ /* 0x000fc60006721670 */
[----:B------:R0:W-:Y:S01]  /*b340*/  @!P0 STG.E.U8 desc[UR50][R6.64+0x1], R9 ;  /* 0x0000010906008986 */ /* 0x0001e2000c101132 */
[----:B------:R-:W-:Y:S01]  /*b350*/  ISETP.LT.OR P0, PT, R0, 0x9, !P4 ;  /* 0x000000090000780c */ /* 0x000fe20006701670 */
[----:B0-----:R-:W-:-:S12]  /*b360*/  @!P2 IMAD R9, R8, R16, RZ ;  /* 0x000000100809a224 */ /* 0x001fd800078e02ff */
[-C--:B------:R-:W-:Y:S02]  /*b370*/  @!P0 IMAD R11, R15, R16.reuse, RZ ;  /* 0x000000100f0b8224 */ /* 0x080fe400078e02ff */
[----:B------:R-:W-:-:S03]  /*b380*/  @!P1 IMAD R15, R14, R16, RZ ;  /* 0x000000100e0f9224 */ /* 0x000fc600078e02ff */
[----:B------:R-:W-:Y:S01]  /*b390*/  @!P0 STG.E.U8 desc[UR50][R4.64+0x8], R11 ;  /* 0x0000080b04008986 */ /* 0x000fe2000c101132 */
[----:B------:R-:W-:-:S03]  /*b3a0*/  @!P5 IADD3 R6, P0, R4, UR41, RZ ;  /* 0x000000290406dc10 */ /* 0x000fc6000ff1e0ff */
[----:B------:R-:W-:Y:S01]  /*b3b0*/  @!P1 STG.E.U8 desc[UR50][R4.64+0x9], R15 ;  /* 0x0000090f04009986 */ /* 0x000fe2000c101132 */
[----:B------:R-:W-:Y:S02]  /*b3c0*/  @!P5 IADD3.X R7, R5, UR40, RZ, P0, !PT ;  /* 0x000000280507dc10 */ /* 0x000fe400087fe4ff */
[C---:B------:R-:W-:Y:S02]  /*b3d0*/  ISETP.GE.AND P0, PT, R3.reuse, 0x81, PT ;  /* 0x000000810300780c */ /* 0x040fe40003f06270 */
[----:B------:R-:W-:Y:S01]  /*b3e0*/  ISETP.GE.AND P1, PT, R3, 0x89, PT ;  /* 0x000000890300780c */ /* 0x000fe20003f26270 */
[----:B------:R0:W-:Y:S01]  /*b3f0*/  @!P5 STG.E.U8 desc[UR50][R6.64+0x8], R13 ;  /* 0x0000080d0600d986 */ /* 0x0001e2000c101132 */
[----:B------:R-:W-:Y:S02]  /*b400*/  ISETP.LT.OR P5, PT, R0, 0x1, !P0 ;  /* 0x000000010000780c */ /* 0x000fe400047a1670 */
[----:B0-----:R-:W-:-:S04]  /*b410*/  @!P2 IADD3 R6, P6, R4, UR41, RZ ;  /* 0x000000290406ac10 */ /* 0x001fc8000ffde0ff */
[----:B------:R-:W-:Y:S02]  /*b420*/  @!P2 IADD3.X R7, R5, UR40, RZ, P6, !PT ;  /* 0x000000280507ac10 */ /* 0x000fe4000b7fe4ff */
[----:B------:R-:W-:-:S03]  /*b430*/  ISETP.LT.OR P6, PT, R0, 0x2, !P0 ;  /* 0x000000020000780c */ /* 0x000fc600047c1670 */
[----:B------:R0:W-:Y:S02]  /*b440*/  @!P2 STG.E.U8 desc[UR50][R6.64+0x9], R9 ;  /* 0x000009090600a986 */ /* 0x0001e4000c101132 */
[----:B------:R-:W-:Y:S08]  /*b450*/  @P5 BRA `(.L_x_87) ;  /* 0x0000000000245947 */ /* 0x000ff00003800000 */
[----:B------:R-:W2:Y:S01]  /*b460*/  LDL.LU R8, [R1] ;  /* 0x0000000001087983 */ /* 0x000ea20000300800 */
[----:B0-----:R-:W-:Y:S01]  /*b470*/  IADD3 R6, P2, R4, UR41, RZ ;  /* 0x0000002904067c10 */ /* 0x001fe2000ff5e0ff */
[----:B------:R-:W-:Y:S01]  /*b480*/  IMAD.U32 R9, RZ, RZ, UR8 ;  /* 0x00000008ff097e24 */ /* 0x000fe2000f8e00ff */
[----:B------:R-:W-:Y:S02]  /*b490*/  UIMAD UR4, UR9, 0x78, URZ ;  /* 0x00000078090478a4 */ /* 0x000fe4000f8e023f */
[----:B------:R-:W-:-:S03]  /*b4a0*/  IADD3.X R7, R5, UR40, RZ, P2, !PT ;  /* 0x0000002805077c10 */ /* 0x000fc600097fe4ff */
[----:B------:R-:W-:-:S04]  /*b4b0*/  IMAD.WIDE.U32 R6, R9, 0x78, R6 ;  /* 0x0000007809067825 */ /* 0x000fc800078e0006 */
[----:B------:R-:W-:Y:S02]  /*b4c0*/  VIADD R7, R7, UR4 ;  /* 0x0000000407077c36 */ /* 0x000fe40008000000 */
[----:B--2---:R-:W-:-:S05]  /*b4d0*/  IMAD R9, R8, R16, RZ ;  /* 0x0000001008097224 */ /* 0x004fca00078e02ff */
[----:B------:R1:W-:Y:S02]  /*b4e0*/  STG.E.U8 desc[UR50][R6.64], R9 ;  /* 0x0000000906007986 */ /* 0x0003e4000c101132 */
.L_x_87:
[----:B------:R-:W-:Y:S05]  /*b4f0*/  BSYNC B1 ;  /* 0x0000000000017941 */ /* 0x000fea0003800000 */
.L_x_86:
[----:B------:R-:W-:Y:S04]  /*b500*/  BSSY B1, `(.L_x_88) ;  /* 0x000000b000017945 */ /* 0x000fe80003800000 */
[----:B------:R-:W-:Y:S05]  /*b510*/  @P6 BRA `(.L_x_89) ;  /* 0x0000000000246947 */ /* 0x000fea0003800000 */
[----:B------:R-:W2:Y:S01]  /*b520*/  LDL.LU R8, [R1+0x4] ;  /* 0x0000040001087983 */ /* 0x000ea20000300800 */
[----:B01----:R-:W-:Y:S01]  /*b530*/  IADD3 R6, P2, R4, UR41, RZ ;  /* 0x0000002904067c10 */ /* 0x003fe2000ff5e0ff */
[----:B------:R-:W-:Y:S01]  /*b540*/  IMAD.U32 R9, RZ, RZ, UR8 ;  /* 0x00000008ff097e24 */ /* 0x000fe2000f8e00ff */
[----:B------:R-:W-:Y:S02]  /*b550*/  UIMAD UR4, UR9, 0x78, URZ ;  /* 0x00000078090478a4 */ /* 0x000fe4000f8e023f */
[----:B------:R-:W-:-:S03]  /*b560*/  IADD3.X R7, R5, UR40, RZ, P2, !PT ;  /* 0x0000002805077c10 */ /* 0x000fc600097fe4ff */
[----:B------:R-:W-:-:S04]  /*b570*/  IMAD.WIDE.U32 R6, R9, 0x78, R6 ;  /* 0x0000007809067825 */ /* 0x000fc800078e0006 */
[----:B------:R-:W-:Y:S02]  /*b580*/  VIADD R7, R7, UR4 ;  /* 0x0000000407077c36 */ /* 0x000fe40008000000 */
[----:B--2---:R-:W-:-:S05]  /*b590*/  IMAD R9, R8, R16, RZ ;  /* 0x0000001008097224 */ /* 0x004fca00078e02ff */
[----:B------:R2:W-:Y:S02]  /*b5a0*/  STG.E.U8 desc[UR50][R6.64+0x1], R9 ;  /* 0x0000010906007986 */ /* 0x0005e4000c101132 */
.L_x_89:
[----:B------:R-:W-:Y:S05]  /*b5b0*/  BSYNC B1 ;  /* 0x0000000000017941 */ /* 0x000fea0003800000 */
.L_x_88:
[C---:B------:R-:W-:Y:S01]  /*b5c0*/  ISETP.LT.OR P6, PT, R0.reuse, 0x1, !P1 ;  /* 0x000000010000780c */ /* 0x040fe20004fc1670 */
[----:B------:R-:W-:Y:S01]  /*b5d0*/  BSSY B1, `(.L_x_90) ;  /* 0x000000f000017945 */ /* 0x000fe20003800000 */
[C---:B------:R-:W-:Y:S02]  /*b5e0*/  ISETP.LT.OR P2, PT, R0.reuse, 0x2, !P1 ;  /* 0x000000020000780c */ /* 0x040fe40004f41670 */
[----:B------:R-:W-:-:S09]  /*b5f0*/  ISETP.LT.OR P5, PT, R0, 0x9, !P0 ;  /* 0x000000090000780c */ /* 0x000fd200047a1670 */
[----:B------:R-:W-:Y:S05]  /*b600*/  @P6 BRA `(.L_x_91) ;  /* 0x00000000002c6947 */ /* 0x000fea0003800000 */
[----:B------:R-:W3:Y:S01]  /*b610*/  LDL.LU R8, [R1+0x8] ;  /* 0x0000080001087983 */ /* 0x000ee20000300800 */
[----:B012---:R-:W-:Y:S01]  /*b620*/  IADD3 R6, P6, R4, UR41, RZ ;  /* 0x0000002904067c10 */ /* 0x007fe2000ffde0ff */
[----:B------:R-:W-:Y:S01]  /*b630*/  IMAD.U32 R9, RZ, RZ, UR8 ;  /* 0x00000008ff097e24 */ /* 0x000fe2000f8e00ff */
[----:B------:R-:W-:Y:S02]  /*b640*/  UIMAD UR4, UR9, 0x78, URZ ;  /* 0x00000078090478a4 */ /* 0x000fe4000f8e023f */
[----:B------:R-:W-:-:S03]  /*b650*/  IADD3.X R7, R5, UR40, RZ, P6, !PT ;  /* 0x0000002805077c10 */ /* 0x000fc6000b7fe4ff */
[----:B------:R-:W-:-:S04]  /*b660*/  IMAD.WIDE.U32 R6, R9, 0x78, R6 ;  /* 0x0000007809067825 */ /* 0x000fc800078e0006 */
[----:B------:R-:W-:Y:S01]  /*b670*/  IMAD.U32 R9, RZ, RZ, UR40 ;  /* 0x00000028ff097e24 */ /* 0x000fe2000f8e00ff */
[----:B------:R-:W-:-:S04]  /*b680*/  IADD3 R6, P6, R6, UR41, RZ ;  /* 0x0000002906067c10 */ /* 0x000fc8000ffde0ff */
[----:B------:R-:W-:Y:S01]  /*b690*/  IADD3.X R7, R9, UR4, R7, P6, !PT ;  /* 0x0000000409077c10 */ /* 0x000fe2000b7fe407 */
[----:B---3--:R-:W-:-:S05]  /*b6a0*/  IMAD R9, R8, R16, RZ ;  /* 0x0000001008097224 */ /* 0x008fca00078e02ff */
[----:B------:R3:W-:Y:S03]  /*b6b0*/  STG.E.U8 desc[UR50][R6.64], R9 ;  /* 0x0000000906007986 */ /* 0x0007e6000c101132 */
.L_x_91:
[----:B------:R-:W-:Y:S05]  /*b6c0*/  BSYNC B1 ;  /* 0x0000000000017941 */ /* 0x000fea0003800000 */
.L_x_90:
[----:B------:R-:W-:Y:S04]  /*b6d0*/  BSSY B1, `(.L_x_92) ;  /* 0x000000d000017945 */ /* 0x000fe80003800000 */
[----:B------:R-:W-:Y:S05]  /*b6e0*/  @P2 BRA `(.L_x_93) ;  /* 0x00000000002c2947 */ /* 0x000fea0003800000 */
[----:B------:R-:W4:Y:S01]  /*b6f0*/  LDL.LU R8, [R1+0xc] ;  /* 0x00000c0001087983 */ /* 0x000f220000300800 */
[----:B0123--:R-:W-:Y:S01]  /*b700*/  IADD3 R6, P2, R4, UR41, RZ ;  /* 0x0000002904067c10 */ /* 0x00ffe2000ff5e0ff */
[----:B------:R-:W-:Y:S01]  /*b710*/  IMAD.U32 R9, RZ, RZ, UR8 ;  /* 0x00000008ff097e24 */ /* 0x000fe2000f8e00ff */
[----:B------:R-:W-:Y:S02]  /*b720*/  UIMAD UR4, UR9, 0x78, URZ ;  /* 0x00000078090478a4 */ /* 0x000fe4000f8e023f */
[----:B------:R-:W-:-:S03]  /*b730*/  IADD3.X R7, R5, UR40, RZ, P2, !PT ;  /* 0x0000002805077c10 */ /* 0x000fc600097fe4ff */
[----:B------:R-:W-:-:S04]  /*b740*/  IMAD.WIDE.U32 R6, R9, 0x78, R6 ;  /* 0x0000007809067825 */ /* 0x000fc800078e0006 */
[----:B------:R-:W-:Y:S01]  /*b750*/  IMAD.U32 R9, RZ, RZ, UR40 ;  /* 0x00000028ff097e24 */ /* 0x000fe2000f8e00ff */
[----:B------:R-:W-:-:S04]  /*b760*/  IADD3 R6, P2, R6, UR41, RZ ;  /* 0x0000002906067c10 */ /* 0x000fc8000ff5e0ff */
[----:B------:R-:W-:Y:S01]  /*b770*/  IADD3.X R7, R9, UR4, R7, P2, !PT ;  /* 0x0000000409077c10 */ /* 0x000fe200097fe407 */
[----:B----4-:R-:W-:-:S05]  /*b780*/  IMAD R9, R8, R16, RZ ;  /* 0x0000001008097224 */ /* 0x010fca00078e02ff */
[----:B------:R4:W-:Y:S03]  /*b790*/  STG.E.U8 desc[UR50][R6.64+0x1], R9 ;  /* 0x0000010906007986 */ /* 0x0009e6000c101132 */
.L_x_93:
[----:B------:R-:W-:Y:S05]  /*b7a0*/  BSYNC B1 ;  /* 0x0000000000017941 */ /* 0x000fea0003800000 */
.L_x_92:
[----:B------:R-:W-:Y:S04]  /*b7b0*/  BSSY B1, `(.L_x_94) ;  /* 0x000000b000017945 */ /* 0x000fe80003800000 */
[----:B------:R-:W-:Y:S05]  /*b7c0*/  @P5 BRA `(.L_x_95) ;  /* 0x0000000000245947 */ /* 0x000fea0003800000 */
[----:B------:R-:W5:Y:S01]  /*b7d0*/  LDL.LU R8, [R1+0x10] ;  /* 0x0000100001087983 */ /* 0x000f620000300800 */
[----:B01234-:R-:W-:Y:S01]  /*b7e0*/  IADD3 R6, P2, R4, UR41, RZ ;  /* 0x0000002904067c10 */ /* 0x01ffe2000ff5e0ff */
[----:B------:R-:W-:Y:S01]  /*b7f0*/  IMAD.U32 R9, RZ, RZ, UR8 ;  /* 0x00000008ff097e24 */ /* 0x000fe2000f8e00ff */
[----:B------:R-:W-:Y:S02]  /*b800*/  UIMAD UR4, UR9, 0x78, URZ ;  /* 0x00000078090478a4 */ /* 0x000fe4000f8e023f */
[----:B------:R-:W-:-:S03]  /*b810*/  IADD3.X R7, R5, UR40, RZ, P2, !PT ;  /* 0x0000002805077c10 */ /* 0x000fc600097fe4ff */
[----:B------:R-:W-:-:S04]  /*b820*/  IMAD.WIDE.U32 R6, R9, 0x78, R6 ;  /* 0x0000007809067825 */ /* 0x000fc800078e0006 */
[----:B------:R-:W-:Y:S02]  /*b830*/  VIADD R7, R7, UR4 ;  /* 0x0000000407077c36 */ /* 0x000fe40008000000 */
[----:B-----5:R-:W-:-:S05]  /*b840*/  IMAD R9, R8, R16, RZ ;  /* 0x0000001008097224 */ /* 0x020fca00078e02ff */
[----:B------:R0:W-:Y:S02]  /*b850*/  STG.E.U8 desc[UR50][R6.64+0x8], R9 ;  /* 0x0000080906007986 */ /* 0x0001e4000c101132 */
.L_x_95:
[----:B------:R-:W-:Y:S05]  /*b860*/  BSYNC B1 ;  /* 0x0000000000017941 */ /* 0x000fea0003800000 */
.L_x_94:
[C---:B------:R-:W-:Y:S01]  /*b870*/  ISETP.LT.OR P6, PT, R0.reuse, 0xa, !P0 ;  /* 0x0000000a0000780c */ /* 0x040fe200047c1670 */
[----:B------:R-:W-:Y:S01]  /*b880*/  BSSY B1, `(.L_x_96) ;  /* 0x000000d000017945 */ /* 0x000fe20003800000 */
[C---:B------:R-:W-:Y:S02]  /*b890*/  ISETP.LT.OR P2, PT, R0.reuse, 0x9, !P1 ;  /* 0x000000090000780c */ /* 0x040fe40004f41670 */
[----:B------:R-:W-:-:S09]  /*b8a0*/  ISETP.LT.OR P5, PT, R0, 0xa, !P1 ;  /* 0x0000000a0000780c */ /* 0x000fd20004fa1670 */
        /* <DEDUP_REMOVED lines=10> */
.L_x_97:
[----:B------:R-:W-:Y:S05]  /*b950*/  BSYNC B1 ;  /* 0x0000000000017941 */ /* 0x000fea0003800000 */
.L_x_96:
        /* <DEDUP_REMOVED lines=8> */
[----:B------:R-:W-:Y:S01]  /*b9e0*/  IMAD.U32 R9, RZ, RZ, UR40 ;  /* 0x00000028ff097e24 */ /* 0x000fe2000f8e00ff */
[----:B------:R-:W-:-:S04]  /*b9f0*/  IADD3 R6, P2, R6, UR41, RZ ;  /* 0x0000002906067c10 */ /* 0x000fc8000ff5e0ff */
[----:B------:R-:W-:Y:S01]  /*ba00*/  IADD3.X R7, R9, UR4, R7, P2, !PT ;  /* 0x0000000409077c10 */ /* 0x000fe200097fe407 */
[----:B-----5:R-:W-:-:S05]  /*ba10*/  IMAD R9, R8, R16, RZ ;  /* 0x0000001008097224 */ /* 0x020fca00078e02ff */
[----:B------:R0:W-:Y:S03]  /*ba20*/  STG.E.U8 desc[UR50][R6.64+0x8], R9 ;  /* 0x0000080906007986 */ /* 0x0001e6000c101132 */
.L_x_99:
[----:B------:R-:W-:Y:S05]  /*ba30*/  BSYNC B1 ;  /* 0x0000000000017941 */ /* 0x000fea0003800000 */
.L_x_98:
        /* <DEDUP_REMOVED lines=13> */
.L_x_101:
[----:B------:R-:W-:Y:S05]  /*bb10*/  BSYNC B1 ;  /* 0x0000000000017941 */ /* 0x000fea0003800000 */
.L_x_100:
[----:B01234-:R-:W-:Y:S01]  /*bb20*/  IADD3 R6, P2, R4, UR41, RZ ;  /* 0x0000002904067c10 */ /* 0x01ffe2000ff5e0ff */
[----:B------:R-:W-:Y:S01]  /*bb30*/  IMAD.U32 R9, RZ, RZ, UR8 ;  /* 0x00000008ff097e24 */ /* 0x000fe2000f8e00ff */
[----:B------:R-:W-:Y:S01]  /*bb40*/  P2R R14, PR, RZ, 0x1 ;  /* 0x00000001ff0e7803 */ /* 0x000fe20000000000 */
[----:B------:R-:W-:Y:S01]  /*bb50*/  UIMAD UR4, UR9, 0x78, URZ ;  /* 0x00000078090478a4 */ /* 0x000fe2000f8e023f */
[----:B------:R-:W-:Y:S01]  /*bb60*/  ISETP.GE.AND P0, PT, R3, 0x101, PT ;  /* 0x000001010300780c */ /* 0x000fe20003f06270 */
[----:B------:R-:W-:Y:S01]  /*bb70*/  IMAD.U32 R11, RZ, RZ, UR38 ;  /* 0x00000026ff0b7e24 */ /* 0x000fe2000f8e00ff */
[----:B------:R-:W-:Y:S02]  /*bb80*/  IADD3.X R7, R5, UR40, RZ, P2, !PT ;  /* 0x0000002805077c10 */ /* 0x000fe400097fe4ff */
[----:B------:R-:W-:Y:S02]  /*bb90*/  ISETP.LT.OR P2, PT, R0, 0x1, !P0 ;  /* 0x000000010000780c */ /* 0x000fe40004741670 */
[----:B------:R-:W-:Y:S01]  /*bba0*/  ISETP.GE.AND P6, PT, R3, 0x109, PT ;  /* 0x000001090300780c */ /* 0x000fe20003fc6270 */
[----:B------:R-:W-:-:S03]  /*bbb0*/  IMAD.WIDE.U32 R8, R9, 0x78, R6 ;  /* 0x0000007809087825 */ /* 0x000fc600078e0006 */
[----:B------:R-:W-:-:S04]  /*bbc0*/  IADD3 R8, P5, R8, UR39, RZ ;  /* 0x0000002708087c10 */ /* 0x000fc8000ffbe0ff */
[----:B------:R-:W-:-:S03]  /*bbd0*/  IADD3.X R9, R11, UR4, R9, P5, !PT ;  /* 0x000000040b097c10 */ /* 0x000fc6000affe409 */
[----:B------:R-:W-:Y:S01]  /*bbe0*/  @!P2 IMAD R13, R224, R16, RZ ;  /* 0x00000010e00da224 */ /* 0x000fe200078e02ff */
[----:B------:R-:W-:-:S04]  /*bbf0*/  ISETP.LT.OR P5, PT, R0, 0x2, !P0 ;  /* 0x000000020000780c */ /* 0x000fc800047a1670 */
[----:B------:R0:W-:Y:S01]  /*bc00*/  @!P2 STG.E.U8 desc[UR50][R8.64], R13 ;  /* 0x0000000d0800a986 */ /* 0x0001e2000c101132 */
[----:B------:R-:W-:-:S08]  /*bc10*/  ISETP.LT.OR P2, PT, R0, 0x1, !P6 ;  /* 0x000000010000780c */ /* 0x000fd00007741670 */
[----:B------:R-:W-:-:S05]  /*bc20*/  @!P5 IMAD R225, R225, R16, RZ ;  /* 0x00000010e1e1d224 */ /* 0x000fca00078e02ff */
[----:B------:R-:W-:Y:S01]  /*bc30*/  @!P5 STG.E.U8 desc[UR50][R8.64+0x1], R225 ;  /* 0x000001e10800d986 */ /* 0x000fe2000c101132 */
[----:B------:R-:W-:Y:S01]  /*bc40*/  @!P2 IADD3 R10, P5, R8, UR41, RZ ;  /* 0x00000029080aac10 */ /* 0x000fe2000ffbe0ff */
[----:B------:R-:W-:-:S03]  /*bc50*/  @!P2 IMAD R15, R226, R16, RZ ;  /* 0x00000010e20fa224 */ /* 0x000fc600078e02ff */
[----:B------:R-:W-:-:S05]  /*bc60*/  @!P2 IADD3.X R11, R9, UR40, RZ, P5, !PT ;  /* 0x00000028090bac10 */ /* 0x000fca000affe4ff */
[----:B------:R1:W-:Y:S01]  /*bc70*/  @!P2 STG.E.U8 desc[UR50][R10.64], R15 ;  /* 0x0000000f0a00a986 */ /* 0x0003e2000c101132 */
[----:B------:R-:W-:-:S13]  /*bc80*/  ISETP.LT.OR P2, PT, R0, 0x2, !P6 ;  /* 0x000000020000780c */ /* 0x000fda0007741670 */
[----:B------:R-:W-:Y:S01]  /*bc90*/  @!P2 IADD3 R12, P5, R8, UR41, RZ ;  /* 0x00000029080cac10 */ /* 0x000fe2000ffbe0ff */
[----:B------:R-:W-:-:S03]  /*bca0*/  @!P2 IMAD R227, R227, R16, RZ ;  /* 0x00000010e3e3a224 */ /* 0x000fc600078e02ff */
[----:B0-----:R-:W-:-:S05]  /*bcb0*/  @!P2 IADD3.X R13, R9, UR40, RZ, P5, !PT ;  /* 0x00000028090dac10 */ /* 0x001fca000affe4ff */
[----:B------:R-:W-:Y:S01]  /*bcc0*/  @!P2 STG.E.U8 desc[UR50][R12.64+0x1], R227 ;  /* 0x000001e30c00a986 */ /* 0x000fe2000c101132 */
[----:B------:R-:W-:-:S13]  /*bcd0*/  ISETP.LT.OR P2, PT, R0, 0x9, !P0 ;  /* 0x000000090000780c */ /* 0x000fda0004741670 */
[----:B------:R-:W-:-:S05]  /*bce0*/  @!P2 IMAD R21, R228, R16, RZ ;  /* 0x00000010e415a224 */ /* 0x000fca00078e02ff */
[----:B------:R-:W-:Y:S01]  /*bcf0*/  @!P2 STG.E.U8 desc[UR50][R8.64+0x8], R21 ;  /* 0x000008150800a986 */ /* 0x000fe2000c101132 */
[----:B------:R-:W-:Y:S02]  /*bd00*/  ISETP.LT.OR P2, PT, R0, 0xa, !P0 ;  /* 0x0000000a0000780c */ /* 0x000fe40004741670 */
[----:B------:R-:W-:-:S11]  /*bd10*/  ISETP.GE.AND P0, PT, R3, 0x181, PT ;  /* 0x000001810300780c */ /* 0x000fd60003f06270 */
[----:B------:R-:W-:-:S05]  /*bd20*/  @!P2 IMAD R229, R229, R16, RZ ;  /* 0x00000010e5e5a224 */ /* 0x000fca00078e02ff */
[----:B------:R-:W-:Y:S01]  /*bd30*/  @!P2 STG.E.U8 desc[UR50][R8.64+0x9], R229 ;  /* 0x000009e50800a986 */ /* 0x000fe2000c101132 */
[----:B------:R-:W-:-:S13]  /*bd40*/  ISETP.LT.OR P2, PT, R0, 0x9, !P6 ;  /* 0x000000090000780c */ /* 0x000fda0007741670 */
[----:B-1----:R-:W-:Y:S01]  /*bd50*/  @!P2 IADD3 R10, P5, R8, UR41, RZ ;  /* 0x00000029080aac10 */ /* 0x002fe2000ffbe0ff */
[----:B------:R-:W-:-:S03]  /*bd60*/  @!P2 IMAD R15, R230, R16, RZ ;  /* 0x00000010e60fa224 */ /* 0x000fc600078e02ff */
[----:B------:R-:W-:-:S05]  /*bd70*/  @!P2 IADD3.X R11, R9, UR40, RZ, P5, !PT ;  /* 0x00000028090bac10 */ /* 0x000fca000affe4ff */
[----:B------:R0:W-:Y:S01]  /*bd80*/  @!P2 STG.E.U8 desc[UR50][R10.64+0x8], R15 ;  /* 0x0000080f0a00a986 */ /* 0x0001e2000c101132 */
[----:B------:R-:W-:Y:S01]  /*bd90*/  ISETP.LT.OR P2, PT, R0, 0xa, !P6 ;  /* 0x0000000a0000780c */ /* 0x000fe20007741670 */
[----:B0-----:R-:W-:-:S12]  /*bda0*/  IMAD.U32 R11, RZ, RZ, UR8 ;  /* 0x00000008ff0b7e24 */ /* 0x001fd8000f8e00ff */
[----:B------:R-:W-:Y:S01]  /*bdb0*/  @!P2 IADD3 R12, P5, R8, UR41, RZ ;  /* 0x00000029080cac10 */ /* 0x000fe2000ffbe0ff */
[----:B------:R-:W-:Y:S02]  /*bdc0*/  @!P2 IMAD R231, R231, R16, RZ ;  /* 0x00000010e7e7a224 */ /* 0x000fe400078e02ff */
[----:B------:R-:W-:Y:S01]  /*bdd0*/  IMAD.WIDE.U32 R10, R11, 0x78, R6 ;  /* 0x000000780b0a7825 */ /* 0x000fe200078e0006 */
[----:B------:R-:W-:-:S03]  /*bde0*/  @!P2 IADD3.X R13, R9, UR40, RZ, P5, !PT ;  /* 0x00000028090dac10 */ /* 0x000fc6000affe4ff */
[----:B------:R-:W-:Y:S02]  /*bdf0*/  VIADD R11, R11, UR4 ;  /* 0x000000040b0b7c36 */ /* 0x000fe40008000000 */
[----:B------:R0:W-:Y:S01]  /*be00*/  @!P2 STG.E.U8 desc[UR50][R12.64+0x9], R231 ;  /* 0x000009e70c00a986 */ /* 0x0001e2000c101132 */
[----:B------:R-:W-:-:S04]  /*be10*/  IADD3 R8, P2, R8, UR39, RZ ;  /* 0x0000002708087c10 */ /* 0x000fc8000ff5e0ff */
[----:B------:R-:W-:Y:S02]  /*be20*/  IADD3.X R9, R9, UR38, RZ, P2, !PT ;  /* 0x0000002609097c10 */ /* 0x000fe400097fe4ff */
[----:B------:R-:W-:-:S13]  /*be30*/  ISETP.LT.OR P2, PT, R0, 0x1, !P0 ;  /* 0x000000010000780c */ /* 0x000fda0004741670 */
[----:B------:R-:W-:-:S05]  /*be40*/  @!P2 IMAD R21, R216, R16, RZ ;  /* 0x00000010d815a224 */ /* 0x000fca00078e02ff */
[----:B------:R-:W-:Y:S01]  /*be50*/  @!P2 STG.E.U8 desc[UR50][R8.64], R21 ;  /* 0x000000150800a986 */ /* 0x000fe2000c101132 */
[----:B------:R-:W-:Y:S02]  /*be60*/  ISETP.LT.OR P2, PT, R0, 0x2, !P0 ;  /* 0x000000020000780c */ /* 0x000fe40004741670 */
[----:B------:R-:W-:-:S11]  /*be70*/  ISETP.GE.AND P0, PT, R3, 0x189, PT ;  /* 0x000001890300780c */ /* 0x000fd60003f06270 */
[----:B------:R-:W-:-:S05]  /*be80*/  @!P2 IMAD R217, R217, R16, RZ ;  /* 0x00000010d9d9a224 */ /* 0x000fca00078e02ff */
[----:B------:R1:W-:Y:S01]  /*be90*/  @!P2 STG.E.U8 desc[UR50][R8.64+0x1], R217 ;  /* 0x000001d90800a986 */ /* 0x0003e2000c101132 */
[----:B------:R-:W-:-:S13]  /*bea0*/  ISETP.LT.OR P2, PT, R0, 0x11, !P1 ;  /* 0x000000110000780c */ /* 0x000fda0004f41670 */
[----:B0-----:R-:W-:-:S04]  /*beb0*/  @!P2 IADD3 R12, P5, R10, UR41, RZ ;  /* 0x000000290a0cac10 */ /* 0x001fc8000ffbe0ff */
[----:B------:R-:W-:Y:S02]  /*bec0*/  @!P2 IADD3.X R13, R11, UR40, RZ, P5, !PT ;  /* 0x000000280b0dac10 */ /* 0x000fe4000affe4ff */
[----:B------:R-:W-:-:S13]  /*bed0*/  ISETP.LT.OR P5, PT, R0, 0x1, !P0 ;  /* 0x000000010000780c */ /* 0x000fda00047a1670 */
[----:B------:R-:W-:Y:S01]  /*bee0*/  @!P5 IADD3 R22, P6, R8, UR41, RZ ;  /* 0x000000290816dc10 */ /* 0x000fe2000ffde0ff */
[----:B------:R-:W-:-:S03]  /*bef0*/  @!P5 IMAD R15, R218, R16, RZ ;  /* 0x00000010da0fd224 */ /* 0x000fc600078e02ff */
[----:B------:R-:W-:-:S05]  /*bf00*/  @!P5 IADD3.X R23, R9, UR40, RZ, P6, !PT ;  /* 0x000000280917dc10 */ /* 0x000fca000b7fe4ff */
[----:B------:R0:W-:Y:S01]  /*bf10*/  @!P5 STG.E.U8 desc[UR50][R22.64], R15 ;  /* 0x0000000f1600d986 */ /* 0x0001e2000c101132 */
[----:B------:R-:W-:-:S13]  /*bf20*/  ISETP.LT.OR P5, PT, R0, 0x2, !P0 ;  /* 0x000000020000780c */ /* 0x000fda00047a1670 */
[----:B------:R-:W-:Y:S01]  /*bf30*/  @!P5 IADD3 R216, P6, R8, UR41, RZ ;  /* 0x0000002908d8dc10 */ /* 0x000fe2000ffde0ff */
[----:B------:R-:W-:-:S03]  /*bf40*/  @!P5 IMAD R219, R219, R16, RZ ;  /* 0x00000010dbdbd224 */ /* 0x000fc600078e02ff */
[----:B-1----:R-:W-:Y:S02]  /*bf50*/  @!P5 IADD3.X R217, R9, UR40, RZ, P6, !PT ;  /* 0x0000002809d9dc10 */ /* 0x002fe4000b7fe4ff */
[----:B------:R-:W-:-:S03]  /*bf60*/  ISETP.LT.OR P6, PT, R0, 0x9, !P0 ;  /* 0x000000090000780c */ /* 0x000fc600047c1670 */
[----:B------:R1:W-:Y:S10]  /*bf70*/  @!P5 STG.E.U8 desc[UR50][R216.64+0x1], R219 ;  /* 0x000001dbd800d986 */ /* 0x0003f4000c101132 */
[----:B------:R-:W-:Y:S01]  /*bf80*/  @!P6 IADD3 R20, P5, R8, UR41, RZ ;  /* 0x000000290814ec10 */ /* 0x000fe2000ffbe0ff */
[----:B0-----:R-:W-:-:S03]  /*bf90*/  @!P6 IMAD R15, R222, R16, RZ ;  /* 0x00000010de0fe224 */ /* 0x001fc600078e02ff */
[----:B------:R-:W-:Y:S02]  /*bfa0*/  @!P6 IADD3.X R21, R9, UR40, RZ, P5, !PT ;  /* 0x000000280915ec10 */ /* 0x000fe4000affe4ff */
[----:B------:R-:W-:-:S04]  /*bfb0*/  ISETP.GE.AND P5, PT, R3, 0x181, PT ;  /* 0x000001810300780c */ /* 0x000fc80003fa6270 */
[----:B------:R-:W-:-:S13]  /*bfc0*/  ISETP.LT.OR P5, PT, R0, 0x9, !P5 ;  /* 0x000000090000780c */ /* 0x000fda0006fa1670 */
[----:B------:R-:W-:-:S05]  /*bfd0*/  @!P5 IMAD R225, R220, R16, RZ ;  /* 0x00000010dce1d224 */ /* 0x000fca00078e02ff */
[----:B------:R-:W-:Y:S01]  /*bfe0*/  @!P5 STG.E.U8 desc[UR50][R8.64+0x8], R225 ;  /* 0x000008e10800d986 */ /* 0x000fe2000c101132 */
[----:B------:R-:W-:-:S04]  /*bff0*/  ISETP.GE.AND P5, PT, R3, 0x181, PT ;  /* 0x000001810300780c */ /* 0x000fc80003fa6270 */
[----:B------:R-:W-:-:S13]  /*c000*/  ISETP.LT.OR P5, PT, R0, 0xa, !P5 ;  /* 0x0000000a0000780c */ /* 0x000fda0006fa1670 */
[----:B------:R-:W-:-:S05]  /*c010*/  @!P5 IMAD R221, R221, R16, RZ ;  /* 0x00000010ddddd224 */ /* 0x000fca00078e02ff */
[----:B------:R-:W-:Y:S01]  /*c020*/  @!P5 STG.E.U8 desc[UR50][R8.64+0x9], R221 ;  /* 0x000009dd0800d986 */ /* 0x000fe2000c101132 */
[----:B------:R-:W-:-:S03]  /*c030*/  ISETP.LT.OR P5, PT, R0, 0xa, !P0 ;  /* 0x0000000a0000780c */ /* 0x000fc600047a1670 */
[----:B------:R-:W-:Y:S01]  /*c040*/  @!P6 STG.E.U8 desc[UR50][R20.64+0x8], R15 ;  /* 0x0000080f1400e986 */ /* 0x000fe2000c101132 */
[----:B------:R-:W-:-:S09]  /*c050*/  ISETP.LT.OR P6, PT, R0, 0x12, !P1 ;  /* 0x000000120000780c */ /* 0x000fd20004fc1670 */
[----:B------:R-:W-:Y:S01]  /*c060*/  @!P5 IADD3 R22, P0, R8, UR41, RZ ;  /* 0x000000290816dc10 */ /* 0x000fe2000ff1e0ff */
[----:B------:R-:W-:-:S03]  /*c070*/  @!P5 IMAD R223, R223, R16, RZ ;  /* 0x00000010dfdfd224 */ /* 0x000fc600078e02ff */
[----:B------:R-:W-:Y:S01]  /*c080*/  @!P5 IADD3.X R23, R9, UR40, RZ, P0, !PT ;  /* 0x000000280917dc10 */ /* 0x000fe200087fe4ff */
[----:B------:R-:W-:Y:S01]  /*c090*/  @!P6 IMAD R203, R203, R16, RZ ;  /* 0x00000010cbcbe224 */ /* 0x000fe200078e02ff */
[----:B------:R-:W-:-:S03]  /*c0a0*/  ISETP.NE.AND P0, PT, R14, RZ, PT ;  /* 0x000000ff0e00720c */ /* 0x000fc60003f05270 */
[----:B------:R-:W-:Y:S01]  /*c0b0*/  @!P5 STG.E.U8 desc[UR50][R22.64+0x9], R223 ;  /* 0x000009df1600d986 */ /* 0x000fe2000c101132 */
[----:B------:R-:W-:-:S13]  /*c0c0*/  ISETP.LT.OR P5, PT, R0, 0x11, !P4 ;  /* 0x000000110000780c */ /* 0x000fda00067a1670 */
[----:B-1----:R-:W-:Y:S01]  /*c0d0*/  @!P5 IMAD R217, R208, R16, RZ ;  /* 0x00000010d0d9d224 */ /* 0x002fe200078e02ff */
[----:B------:R-:W-:-:S04]  /*c0e0*/  P2R R208, PR, RZ, 0x10 ;  /* 0x00000010ffd07803 */ /* 0x000fc80000000000 */
[----:B------:R-:W-:Y:S01]  /*c0f0*/  @!P5 STG.E.U8 desc[UR50][R4.64+0x10], R217 ;  /* 0x000010d90400d986 */ /* 0x000fe2000c101132 */
[----:B------:R-:W-:-:S13]  /*c100*/  ISETP.LT.OR P5, PT, R0, 0x12, !P4 ;  /* 0x000000120000780c */ /* 0x000fda00067a1670 */
[----:B------:R-:W-:-:S05]  /*c110*/  @!P5 IMAD R209, R209, R16, RZ ;  /* 0x00000010d1d1d224 */ /* 0x000fca00078e02ff */
[----:B------:R0:W-:Y:S01]  /*c120*/  @!P5 STG.E.U8 desc[UR50][R4.64+0x11], R209 ;  /* 0x000011d10400d986 */ /* 0x0001e2000c101132 */
[----:B------:R-:W-:Y:S01]  /*c130*/  ISETP.LT.OR P5, PT, R0, 0x11, !P3 ;  /* 0x000000110000780c */ /* 0x000fe20005fa1670 */
[----:B0-----:R-:W-:-:S12]  /*c140*/  @!P2 IMAD R209, R202, R16, RZ ;  /* 0x00000010cad1a224 */ /* 0x001fd800078e02ff */
[----:B------:R-:W-:-:S05]  /*c150*/  @!P5 IMAD R9, R210, R16, RZ ;  /* 0x00000010d209d224 */ /* 0x000fca00078e02ff */
[----:B------:R0:W-:Y:S01]  /*c160*/  @!P5 STG.E.U8 desc[UR50][R6.64+0x10], R9 ;  /* 0x000010090600d986 */ /* 0x0001e2000c101132 */
[----:B------:R-:W-:-:S13]  /*c170*/  ISETP.LT.OR P5, PT, R0, 0x12, !P3 ;  /* 0x000000120000780c */ /* 0x000fda0005fa1670 */
[----:B------:R-:W-:-:S05]  /*c180*/  @!P5 IMAD R211, R211, R16, RZ ;  /* 0x00000010d3d3d224 */ /* 0x000fca00078e02ff */
[----:B------:R-:W-:Y:S01]  /*c190*/  @!P5 STG.E.U8 desc[UR50][R6.64+0x11], R211 ;  /* 0x000011d30600d986 */ /* 0x000fe2000c101132 */
[----:B------:R-:W-:-:S13]  /*c1a0*/  ISETP.LT.OR P5, PT, R0, 0x19, !P4 ;  /* 0x000000190000780c */ /* 0x000fda00067a1670 */
[----:B------:R-:W-:-:S05]  /*c1b0*/  @!P5 IMAD R15, R212, R16, RZ ;  /* 0x00000010d40fd224 */ /* 0x000fca00078e02ff */
[----:B------:R1:W-:Y:S01]  /*c1c0*/  @!P5 STG.E.U8 desc[UR50][R4.64+0x18], R15 ;  /* 0x0000180f0400d986 */ /* 0x0003e2000c101132 */
[----:B------:R-:W-:-:S13]  /*c1d0*/  ISETP.LT.OR P5, PT, R0, 0x1a, !P4 ;  /* 0x0000001a0000780c */ /* 0x000fda00067a1670 */
[----:B------:R-:W-:-:S05]  /*c1e0*/  @!P5 IMAD R213, R213, R16, RZ ;  /* 0x00000010d5d5d224 */ /* 0x000fca00078e02ff */
[----:B------:R-:W-:Y:S01]  /*c1f0*/  @!P5 STG.E.U8 desc[UR50][R4.64+0x19], R213 ;  /* 0x000019d50400d986 */ /* 0x000fe2000c101132 */
[----:B------:R-:W-:-:S13]  /*c200*/  ISETP.LT.OR P5, PT, R0, 0x19, !P3 ;  /* 0x000000190000780c */ /* 0x000fda0005fa1670 */
[----:B0-----:R-:W-:-:S05]  /*c210*/  @!P5 IMAD R9, R214, R16, RZ ;  /* 0x00000010d609d224 */ /* 0x001fca00078e02ff */
[----:B------:R0:W-:Y:S01]  /*c220*/  @!P5 STG.E.U8 desc[UR50][R6.64+0x18], R9 ;  /* 0x000018090600d986 */ /* 0x0001e2000c101132 */
[----:B------:R-:W-:-:S13]  /*c230*/  ISETP.LT.OR P5, PT, R0, 0x1a, !P3 ;  /* 0x0000001a0000780c */ /* 0x000fda0005fa1670 */
[----:B------:R-:W-:-:S05]  /*c240*/  @!P5 IMAD R215, R215, R16, RZ ;  /* 0x00000010d7d7d224 */ /* 0x000fca00078e02ff */
[----:B------:R-:W-:Y:S01]  /*c250*/  @!P5 STG.E.U8 desc[UR50][R6.64+0x19], R215 ;  /* 0x000019d70600d986 */ /* 0x000fe2000c101132 */
[----:B------:R-:W-:-:S04]  /*c260*/  @!P6 IADD3 R14, P5, R10, UR41, RZ ;  /* 0x000000290a0eec10 */ /* 0x000fc8000ffbe0ff */
[----:B-1----:R-:W-:Y:S02]  /*c270*/  @!P6 IADD3.X R15, R11, UR40, RZ, P5, !PT ;  /* 0x000000280b0fec10 */ /* 0x002fe4000affe4ff */
[----:B------:R-:W-:-:S13]  /*c280*/  ISETP.LT.OR P5, PT, R0, 0x11, !P0 ;  /* 0x000000110000780c */ /* 0x000fda00047a1670 */
[----:B------:R-:W-:-:S05]  /*c290*/  @!P5 IMAD R23, R200, R16, RZ ;  /* 0x00000010c817d224 */ /* 0x000fca00078e02ff */
[----:B------:R-:W-:Y:S01]  /*c2a0*/  @!P5 STG.E.U8 desc[UR50][R10.64+0x10], R23 ;  /* 0x000010170a00d986 */ /* 0x000fe2000c101132 */
[----:B------:R-:W-:-:S13]  /*c2b0*/  ISETP.LT.OR P5, PT, R0, 0x12, !P0 ;  /* 0x000000120000780c */ /* 0x000fda00047a1670 */
[----:B------:R-:W-:Y:S02]  /*c2c0*/  @!P5 IMAD R201, R201, R16, RZ ;  /* 0x00000010c9c9d224 */ /* 0x000fe400078e02ff */
[----:B------:R-:W-:Y:S02]  /*c2d0*/  @!P5 IMAD.MOV.U32 R8, RZ, RZ, R10 ;  /* 0x000000ffff08d224 */ /* 0x000fe400078e000a */
[----:B0-----:R-:W-:-:S05]  /*c2e0*/  @!P5 IMAD.MOV.U32 R9, RZ, RZ, R11 ;  /* 0x000000ffff09d224 */ /* 0x001fca00078e000b */
[----:B------:R-:W-:Y:S01]  /*c2f0*/  @!P5 STG.E.U8 desc[UR50][R8.64+0x11], R201 ;  /* 0x000011c90800d986 */ /* 0x000fe2000c101132 */
[----:B------:R-:W-:-:S03]  /*c300*/  ISETP.LT.OR P5, PT, R0, 0x19, !P1 ;  /* 0x000000190000780c */ /* 0x000fc60004fa1670 */
[----:B------:R0:W-:Y:S01]  /*c310*/  @!P2 STG.E.U8 desc[UR50][R12.64+0x10], R209 ;  /* 0x000010d10c00a986 */ /* 0x0001e2000c101132 */
[----:B------:R-:W-:-:S03]  /*c320*/  ISETP.LT.OR P2, PT, R0, 0x1a, !P1 ;  /* 0x0000001a0000780c */ /* 0x000fc60004f41670 */
[----:B------:R1:W-:Y:S01]  /*c330*/  @!P6 STG.E.U8 desc[UR50][R14.64+0x11], R203 ;  /* 0x000011cb0e00e986 */ /* 0x0003e2000c101132 */
[----:B------:R-:W-:-:S05]  /*c340*/  ISETP.LT.OR P6, PT, R0, 0x19, !P0 ;  /* 0x000000190000780c */ /* 0x000fca00047c1670 */
[----:B------:R-:W-:Y:S01]  /*c350*/  @!P5 IADD3 R20, P4, R10, UR41, RZ ;  /* 0x000000290a14dc10 */ /* 0x000fe2000ff9e0ff */
[----:B0-----:R-:W-:-:S03]  /*c360*/  @!P5 IMAD R13, R206, R16, RZ ;  /* 0x00000010ce0dd224 */ /* 0x001fc600078e02ff */
[----:B------:R-:W-:Y:S01]  /*c370*/  @!P5 IADD3.X R21, R11, UR40, RZ, P4, !PT ;  /* 0x000000280b15dc10 */ /* 0x000fe2000a7fe4ff */
[-C--:B------:R-:W-:Y:S01]  /*c380*/  @!P2 IMAD R207, R207, R16.reuse, RZ ;  /* 0x00000010cfcfa224 */ /* 0x080fe200078e02ff */
[----:B------:R-:W-:Y:S02]  /*c390*/  @!P2 IADD3 R22, P4, R10, UR41, RZ ;  /* 0x000000290a16ac10 */ /* 0x000fe4000ff9e0ff */
[----:B------:R-:W-:Y:S02]  /*c3a0*/  @!P6 IMAD R201, R204, R16, RZ ;  /* 0x00000010ccc9e224 */ /* 0x000fe400078e02ff */
[----:B------:R-:W-:Y:S02]  /*c3b0*/  @!P2 IADD3.X R23, R11, UR40, RZ, P4, !PT ;  /* 0x000000280b17ac10 */ /* 0x000fe4000a7fe4ff */
[----:B------:R-:W-:Y:S01]  /*c3c0*/  ISETP.NE.AND P4, PT, R208, RZ, PT ;  /* 0x000000ffd000720c */ /* 0x000fe20003f85270 */
[----:B------:R0:W-:Y:S01]  /*c3d0*/  @!P6 STG.E.U8 desc[UR50][R10.64+0x18], R201 ;  /* 0x000018c90a00e986 */ /* 0x0001e2000c101132 */
[----:B------:R-:W-:-:S13]  /*c3e0*/  ISETP.LT.OR P6, PT, R0, 0x1a, !P0 ;  /* 0x0000001a0000780c */ /* 0x000fda00047c1670 */
[----:B------:R-:W-:-:S05]  /*c3f0*/  @!P6 IMAD R205, R205, R16, RZ ;  /* 0x00000010cdcde224 */ /* 0x000fca00078e02ff */
[----:B------:R-:W-:Y:S01]  /*c400*/  @!P6 STG.E.U8 desc[UR50][R10.64+0x19], R205 ;  /* 0x000019cd0a00e986 */ /* 0x000fe2000c101132 */
[----:B------:R-:W-:-:S03]  /*c410*/  IADD3 R8, P6, R10, UR39, RZ ;  /* 0x000000270a087c10 */ /* 0x000fc6000ffde0ff */
[----:B------:R2:W-:Y:S01]  /*c420*/  @!P5 STG.E.U8 desc[UR50][R20.64+0x18], R13 ;  /* 0x0000180d1400d986 */ /* 0x0005e2000c101132 */
[----:B------:R-:W-:Y:S02]  /*c430*/  IADD3.X R9, R11, UR38, RZ, P6, !PT ;  /* 0x000000260b097c10 */ /* 0x000fe4000b7fe4ff */
[----:B------:R-:W-:Y:S01]  /*c440*/  ISETP.LT.OR P6, PT, R0, 0x21, !P1 ;  /* 0x000000210000780c */ /* 0x000fe20004fc1670 */
[----:B------:R-:W-:-:S12]  /*c450*/  @!P2 STG.E.U8 desc[UR50][R22.64+0x19], R207 ;  /* 0x000019cf1600a986 */ /* 0x000fd8000c101132 */
[----:B-1----:R-:W-:-:S04]  /*c460*/  @!P6 IADD3 R14, P5, R10, UR41, RZ ;  /* 0x000000290a0eec10 */ /* 0x002fc8000ffbe0ff */
[----:B------:R-:W-:Y:S02]  /*c470*/  @!P6 IADD3.X R15, R11, UR40, RZ, P5, !PT ;  /* 0x000000280b0fec10 */ /* 0x000fe4000affe4ff */
[C---:B------:R-:W-:Y:S02]  /*c480*/  ISETP.GE.AND P5, PT, R3.reuse, 0x101, PT ;  /* 0x000001010300780c */ /* 0x040fe40003fa6270 */
[----:B------:R-:W-:Y:S02]  /*c490*/  ISETP.GE.AND P6, PT, R3, 0x109, PT ;  /* 0x000001090300780c */ /* 0x000fe40003fc6270 */
[----:B------:R-:W-:-:S13]  /*c4a0*/  ISETP.LT.OR P2, PT, R0, 0x11, !P5 ;  /* 0x000000110000780c */ /* 0x000fda0006f41670 */
[----:B0-----:R-:W-:-:S05]  /*c4b0*/  @!P2 IMAD R201, R192, R16, RZ ;  /* 0x00000010c0c9a224 */ /* 0x001fca00078e02ff */
[----:B------:R0:W-:Y:S01]  /*c4c0*/  @!P2 STG.E.U8 desc[UR50][R8.64+0x10], R201 ;  /* 0x000010c90800a986 */ /* 0x0001e2000c101132 */
[----:B------:R-:W-:-:S13]  /*c4d0*/  ISETP.LT.OR P2, PT, R0, 0x12, !P5 ;  /* 0x000000120000780c */ /* 0x000fda0006f41670 */
[----:B------:R-:W-:-:S05]  /*c4e0*/  @!P2 IMAD R193, R193, R16, RZ ;  /* 0x00000010c1c1a224 */ /* 0x000fca00078e02ff */
[----:B------:R-:W-:Y:S01]  /*c4f0*/  @!P2 STG.E.U8 desc[UR50][R8.64+0x11], R193 ;  /* 0x000011c10800a986 */ /* 0x000fe2000c101132 */
[----:B------:R-:W-:-:S13]  /*c500*/  ISETP.LT.OR P2, PT, R0, 0x11, !P6 ;  /* 0x000000110000780c */ /* 0x000fda0007741670 */
[----:B------:R-:W-:Y:S01]  /*c510*/  @!P2 IADD3 R12, P5, R8, UR41, RZ ;  /* 0x00000029080cac10 */ /* 0x000fe2000ffbe0ff */
[----:B------:R-:W-:-:S03]  /*c520*/  @!P2 IMAD R203, R194, R16, RZ ;  /* 0x00000010c2cba224 */ /* 0x000fc600078e02ff */
[----:B--2---:R-:W-:Y:S02]  /*c530*/  @!P2 IADD3.X R13, R9, UR40, RZ, P5, !PT ;  /* 0x00000028090dac10 */ /* 0x004fe4000affe4ff */
[----:B------:R-:W-:-:S03]  /*c540*/  ISETP.LT.OR P5, PT, R0, 0x12, !P6 ;  /* 0x000000120000780c */ /* 0x000fc600077a1670 */
[----:B------:R-:W-:Y:S10]  /*c550*/  @!P2 STG.E.U8 desc[UR50][R12.64+0x10], R203 ;  /* 0x000010cb0c00a986 */ /* 0x000ff4000c101132 */
[----:B------:R-:W-:Y:S01]  /*c560*/  @!P5 IADD3 R20, P6, R8, UR41, RZ ;  /* 0x000000290814dc10 */ /* 0x000fe2000ffde0ff */
[----:B------:R-:W-:-:S03]  /*c570*/  @!P5 IMAD R195, R195, R16, RZ ;  /* 0x00000010c3c3d224 */ /* 0x000fc600078e02ff */
[----:B------:R-:W-:Y:S02]  /*c580*/  @!P5 IADD3.X R21, R9, UR40, RZ, P6, !PT ;  /* 0x000000280915dc10 */ /* 0x000fe4000b7fe4ff */
[----:B------:R-:W-:-:S03]  /*c590*/  ISETP.GE.AND P6, PT, R3, 0x109, PT ;  /* 0x000001090300780c */ /* 0x000fc60003fc6270 */
[----:B------:R1:W-:Y:S01]  /*c5a0*/  @!P5 STG.E.U8 desc[UR50][R20.64+0x11], R195 ;  /* 0x000011c31400d986 */ /* 0x0003e2000c101132 */
[----:B------:R-:W-:-:S04]  /*c5b0*/  ISETP.GE.AND P5, PT, R3, 0x101, PT ;  /* 0x000001010300780c */ /* 0x000fc80003fa6270 */
[----:B------:R-:W-:-:S13]  /*c5c0*/  ISETP.LT.OR P2, PT, R0, 0x19, !P5 ;  /* 0x000000190000780c */ /* 0x000fda0006f41670 */
[----:B0-----:R-:W-:-:S05]  /*c5d0*/  @!P2 IMAD R201, R196, R16, RZ ;  /* 0x00000010c4c9a224 */ /* 0x001fca00078e02ff */
[----:B------:R-:W-:Y:S01]  /*c5e0*/  @!P2 STG.E.U8 desc[UR50][R8.64+0x18], R201 ;  /* 0x000018c90800a986 */ /* 0x000fe2000c101132 */
[----:B------:R-:W-:-:S13]  /*c5f0*/  ISETP.LT.OR P2, PT, R0, 0x1a, !P5 ;  /* 0x0000001a0000780c */ /* 0x000fda0006f41670 */
[----:B------:R-:W-:-:S05]  /*c600*/  @!P2 IMAD R197, R197, R16, RZ ;  /* 0x00000010c5c5a224 */ /* 0x000fca00078e02ff */
[----:B------:R-:W-:Y:S01]  /*c610*/  @!P2 STG.E.U8 desc[UR50][R8.64+0x19], R197 ;  /* 0x000019c50800a986 */ /* 0x000fe2000c101132 */
[----:B------:R-:W-:-:S13]  /*c620*/  ISETP.LT.OR P2, PT, R0, 0x19, !P6 ;  /* 0x000000190000780c */ /* 0x000fda0007741670 */
[----:B------:R-:W-:Y:S01]  /*c630*/  @!P2 IADD3 R22, P5, R8, UR41, RZ ;  /* 0x000000290816ac10 */ /* 0x000fe2000ffbe0ff */
[----:B-1----:R-:W-:-:S03]  /*c640*/  @!P2 IMAD R21, R198, R16, RZ ;  /* 0x00000010c615a224 */ /* 0x002fc600078e02ff */
[----:B------:R-:W-:Y:S02]  /*c650*/  @!P2 IADD3.X R23, R9, UR40, RZ, P5, !PT ;  /* 0x000000280917ac10 */ /* 0x000fe4000affe4ff */
[----:B------:R-:W-:-:S03]  /*c660*/  ISETP.LT.OR P5, PT, R0, 0x1a, !P6 ;  /* 0x0000001a0000780c */ /* 0x000fc600077a1670 */
[----:B------:R-:W-:Y:S01]  /*c670*/  @!P2 STG.E.U8 desc[UR50][R22.64+0x18], R21 ;  /* 0x000018151600a986 */ /* 0x000fe2000c101132 */
[----:B------:R-:W-:-:S04]  /*c680*/  IADD3 R12, P2, R8, UR39, RZ ;  /* 0x00000027080c7c10 */ /* 0x000fc8000ff5e0ff */
[----:B------:R-:W-:-:S05]  /*c690*/  IADD3.X R13, R9, UR38, RZ, P2, !PT ;  /* 0x00000026090d7c10 */ /* 0x000fca00097fe4ff */
[----:B------:R-:W-:Y:S01]  /*c6a0*/  @!P5 IADD3 R192, P6, R8, UR41, RZ ;  /* 0x0000002908c0dc10 */ /* 0x000fe2000ffde0ff */
[----:B------:R-:W-:-:S03]  /*c6b0*/  @!P5 IMAD R199, R199, R16, RZ ;  /* 0x00000010c7c7d224 */ /* 0x000fc600078e02ff */
[----:B------:R-:W-:Y:S02]  /*c6c0*/  @!P5 IADD3.X R193, R9, UR40, RZ, P6, !PT ;  /* 0x0000002809c1dc10 */ /* 0x000fe4000b7fe4ff */
[----:B------:R-:W-:-:S03]  /*c6d0*/  ISETP.GE.AND P6, PT, R3, 0x181, PT ;  /* 0x000001810300780c */ /* 0x000fc60003fc6270 */
[----:B------:R0:W-:Y:S01]  /*c6e0*/  @!P5 STG.E.U8 desc[UR50][R192.64+0x19], R199 ;  /* 0x000019c7c000d986 */ /* 0x0001e2000c101132 */
[----:B------:R-:W-:-:S13]  /*c6f0*/  ISETP.LT.OR P2, PT, R0, 0x11, !P6 ;  /* 0x000000110000780c */ /* 0x000fda0007741670 */
[----:B------:R-:W-:-:S05]  /*c700*/  @!P2 IMAD R195, R184, R16, RZ ;  /* 0x00000010b8c3a224 */ /* 0x000fca00078e02ff */
[----:B------:R1:W-:Y:S01]  /*c710*/  @!P2 STG.E.U8 desc[UR50][R12.64+0x10], R195 ;  /* 0x000010c30c00a986 */ /* 0x0003e2000c101132 */
[----:B------:R-:W-:Y:S02]  /*c720*/  ISETP.LT.OR P2, PT, R0, 0x12, !P6 ;  /* 0x000000120000780c */ /* 0x000fe40007741670 */
[----:B------:R-:W-:-:S11]  /*c730*/  ISETP.GE.AND P6, PT, R3, 0x189, PT ;  /* 0x000001890300780c */ /* 0x000fd60003fc6270 */
[----:B------:R-:W-:-:S05]  /*c740*/  @!P2 IMAD R185, R185, R16, RZ ;  /* 0x00000010b9b9a224 */ /* 0x000fca00078e02ff */
[----:B------:R-:W-:Y:S01]  /*c750*/  @!P2 STG.E.U8 desc[UR50][R12.64+0x11], R185 ;  /* 0x000011b90c00a986 */ /* 0x000fe2000c101132 */
[----:B------:R-:W-:-:S04]  /*c760*/  IADD3 R194, P2, R8, UR39, RZ ;  /* 0x0000002708c27c10 */ /* 0x000fc8000ff5e0ff */
[----:B------:R-:W-:Y:S02]  /*c770*/  IADD3.X R196, R9, UR38, RZ, P2, !PT ;  /* 0x0000002609c47c10 */ /* 0x000fe400097fe4ff */
[----:B------:R-:W-:-:S13]  /*c780*/  ISETP.LT.OR P2, PT, R0, 0x11, !P6 ;  /* 0x000000110000780c */ /* 0x000fda0007741670 */
[----:B------:R-:W-:Y:S01]  /*c790*/  @!P2 IADD3 R20, P5, R12, UR41, RZ ;  /* 0x000000290c14ac10 */ /* 0x000fe2000ffbe0ff */
[----:B0-----:R-:W-:-:S03]  /*c7a0*/  @!P2 IMAD R193, R186, R16, RZ ;  /* 0x00000010bac1a224 */ /* 0x001fc600078e02ff */
[----:B------:R-:W-:Y:S02]  /*c7b0*/  @!P2 IADD3.X R21, R13, UR40, RZ, P5, !PT ;  /* 0x000000280d15ac10 */ /* 0x000fe4000affe4ff */
        /* <DEDUP_REMOVED lines=9> */
[----:B-1----:R-:W-:-:S05]  /*c850*/  @!P2 IMAD R195, R188, R16, RZ ;  /* 0x00000010bcc3a224 */ /* 0x002fca00078e02ff */
[----:B------:R-:W-:Y:S01]  /*c860*/  @!P2 STG.E.U8 desc[UR50][R12.64+0x18], R195 ;  /* 0x000018c30c00a986 */ /* 0x000fe2000c101132 */
[----:B------:R-:W-:-:S13]  /*c870*/  ISETP.LT.OR P2, PT, R0, 0x1a, !P5 ;  /* 0x0000001a0000780c */ /* 0x000fda0006f41670 */
[----:B------:R-:W-:-:S05]  /*c880*/  @!P2 IMAD R189, R189, R16, RZ ;  /* 0x00000010bdbda224 */ /* 0x000fca00078e02ff */
[----:B------:R1:W-:Y:S01]  /*c890*/  @!P2 STG.E.U8 desc[UR50][R12.64+0x19], R189 ;  /* 0x000019bd0c00a986 */ /* 0x0003e2000c101132 */
[----:B------:R-:W-:-:S13]  /*c8a0*/  ISETP.LT.OR P2, PT, R0, 0x19, !P6 ;  /* 0x000000190000780c */ /* 0x000fda0007741670 */
[----:B------:R-:W-:Y:S01]  /*c8b0*/  @!P2 IADD3 R184, P5, R12, UR41, RZ ;  /* 0x000000290cb8ac10 */ /* 0x000fe2000ffbe0ff */
[----:B0-----:R-:W-:-:S03]  /*c8c0*/  @!P2 IMAD R23, R190, R16, RZ ;  /* 0x00000010be17a224 */ /* 0x001fc600078e02ff */
[----:B------:R-:W-:Y:S02]  /*c8d0*/  @!P2 IADD3.X R185, R13, UR40, RZ, P5, !PT ;  /* 0x000000280db9ac10 */ /* 0x000fe4000affe4ff */
[----:B------:R-:W-:-:S03]  /*c8e0*/  ISETP.LT.OR P5, PT, R0, 0x1a, !P6 ;  /* 0x0000001a0000780c */ /* 0x000fc600077a1670 */
[----:B------:R-:W-:Y:S01]  /*c8f0*/  @!P2 STG.E.U8 desc[UR50][R184.64+0x18], R23 ;  /* 0x00001817b800a986 */ /* 0x000fe2000c101132 */
[----:B------:R-:W-:-:S09]  /*c900*/  ISETP.LT.OR P2, PT, R0, 0x21, !P4 ;  /* 0x000000210000780c */ /* 0x000fd20006741670 */
[----:B------:R-:W-:Y:S01]  /*c910*/  @!P5 IADD3 R20, P6, R194, UR41, RZ ;  /* 0x00000029c214dc10 */ /* 0x000fe2000ffde0ff */
[----:B------:R-:W-:-:S03]  /*c920*/  @!P5 IMAD R191, R191, R16, RZ ;  /* 0x00000010bfbfd224 */ /* 0x000fc600078e02ff */
[----:B------:R-:W-:Y:S01]  /*c930*/  @!P5 IADD3.X R21, R196, UR40, RZ, P6, !PT ;  /* 0x00000028c415dc10 */ /* 0x000fe2000b7fe4ff */
[----:B------:R-:W-:Y:S01]  /*c940*/  @!P2 IMAD R187, R176, R16, RZ ;  /* 0x00000010b0bba224 */ /* 0x000fe200078e02ff */
[C---:B------:R-:W-:Y:S02]  /*c950*/  ISETP.LT.OR P6, PT, R0.reuse, 0x22, !P1 ;  /* 0x000000220000780c */ /* 0x040fe40004fc1670 */
[----:B------:R-:W-:Y:S01]  /*c960*/  P2R R176, PR, RZ, 0x10 ;  /* 0x00000010ffb07803 */ /* 0x000fe20000000000 */
[----:B------:R0:W-:Y:S04]  /*c970*/  @!P5 STG.E.U8 desc[UR50][R20.64+0x19], R191 ;  /* 0x000019bf1400d986 */ /* 0x0001e8000c101132 */
[----:B------:R-:W-:Y:S01]  /*c980*/  @!P2 STG.E.U8 desc[UR50][R4.64+0x20], R187 ;  /* 0x000020bb0400a986 */ /* 0x000fe2000c101132 */
[----:B------:R-:W-:-:S05]  /*c990*/  ISETP.LT.OR P2, PT, R0, 0x22, !P4 ;  /* 0x000000220000780c */ /* 0x000fca0006741670 */
[----:B------:R-:W-:-:S08]  /*c9a0*/  @!P6 IMAD R171, R171, R16, RZ ;  /* 0x00000010ababe224 */ /* 0x000fd000078e02ff */
[----:B------:R-:W-:-:S05]  /*c9b0*/  @!P2 IMAD R177, R177, R16, RZ ;  /* 0x00000010b1b1a224 */ /* 0x000fca00078e02ff */
[----:B------:R-:W-:Y:S01]  /*c9c0*/  @!P2 STG.E.U8 desc[UR50][R4.64+0x21], R177 ;  /* 0x000021b10400a986 */ /* 0x000fe2000c101132 */
[----:B------:R-:W-:-:S13]  /*c9d0*/  ISETP.LT.OR P2, PT, R0, 0x21, !P3 ;  /* 0x000000210000780c */ /* 0x000fda0005f41670 */
[----:B-1----:R-:W-:-:S05]  /*c9e0*/  @!P2 IMAD R189, R178, R16, RZ ;  /* 0x00000010b2bda224 */ /* 0x002fca00078e02ff */
[----:B------:R-:W-:Y:S01]  /*c9f0*/  @!P2 STG.E.U8 desc[UR50][R6.64+0x20], R189 ;  /* 0x000020bd0600a986 */ /* 0x000fe2000c101132 */
[----:B------:R-:W-:-:S13]  /*ca00*/  ISETP.LT.OR P2, PT, R0, 0x22, !P3 ;  /* 0x000000220000780c */ /* 0x000fda0005f41670 */
[----:B------:R-:W-:-:S05]  /*ca10*/  @!P2 IMAD R179, R179, R16, RZ ;  /* 0x00000010b3b3a224 */ /* 0x000fca00078e02ff */
[----:B------:R-:W-:Y:S01]  /*ca20*/  @!P2 STG.E.U8 desc[UR50][R6.64+0x21], R179 ;  /* 0x000021b30600a986 */ /* 0x000fe2000c101132 */
[----:B------:R-:W-:-:S13]  /*ca30*/  ISETP.LT.OR P2, PT, R0, 0x29, !P4 ;  /* 0x000000290000780c */ /* 0x000fda0006741670 */
[----:B0-----:R-:W-:-:S05]  /*ca40*/  @!P2 IMAD R21, R180, R16, RZ ;  /* 0x00000010b415a224 */ /* 0x001fca00078e02ff */
[----:B------:R-:W-:Y:S01]  /*ca50*/  @!P2 STG.E.U8 desc[UR50][R4.64+0x28], R21 ;  /* 0x000028150400a986 */ /* 0x000fe2000c101132 */
[C---:B------:R-:W-:Y:S02]  /*ca60*/  ISETP.LT.OR P2, PT, R0.reuse, 0x2a, !P4 ;  /* 0x0000002a0000780c */ /* 0x040fe40006741670 */
[----:B------:R-:W-:-:S11]  /*ca70*/  ISETP.LT.OR P4, PT, R0, 0x21, !P1 ;  /* 0x000000210000780c */ /* 0x000fd60004f81670 */
        /* <DEDUP_REMOVED lines=9> */
[----:B------:R-:W-:-:S04]  /*cb10*/  @!P6 IADD3 R20, P2, R10, UR41, RZ ;  /* 0x000000290a14ec10 */ /* 0x000fc8000ff5e0ff */
[----:B------:R-:W-:Y:S02]  /*cb20*/  @!P6 IADD3.X R21, R11, UR40, RZ, P2, !PT ;  /* 0x000000280b15ec10 */ /* 0x000fe400097fe4ff */
[----:B------:R-:W-:-:S13]  /*cb30*/  ISETP.LT.OR P2, PT, R0, 0x21, !P0 ;  /* 0x000000210000780c */ /* 0x000fda0004741670 */
[----:B------:R-:W-:-:S05]  /*cb40*/  @!P2 IMAD R177, R168, R16, RZ ;  /* 0x00000010a8b1a224 */ /* 0x000fca00078e02ff */
[----:B------:R-:W-:Y:S01]  /*cb50*/  @!P2 STG.E.U8 desc[UR50][R10.64+0x20], R177 ;  /* 0x000020b10a00a986 */ /* 0x000fe2000c101132 */
[----:B------:R-:W-:-:S13]  /*cb60*/  ISETP.LT.OR P2, PT, R0, 0x22, !P0 ;  /* 0x000000220000780c */ /* 0x000fda0004741670 */
[----:B------:R-:W-:-:S05]  /*cb70*/  @!P2 IMAD R179, R169, R16, RZ ;  /* 0x00000010a9b3a224 */ /* 0x000fca00078e02ff */
[----:B------:R-:W-:Y:S01]  /*cb80*/  @!P2 STG.E.U8 desc[UR50][R10.64+0x21], R179 ;  /* 0x000021b30a00a986 */ /* 0x000fe2000c101132 */
[----:B------:R-:W-:-:S03]  /*cb90*/  ISETP.LT.OR P2, PT, R0, 0x29, !P1 ;  /* 0x000000290000780c */ /* 0x000fc60004f41670 */
[----:B------:R-:W-:Y:S04]  /*cba0*/  @!P4 STG.E.U8 desc[UR50][R14.64+0x20], R181 ;  /* 0x000020b50e00c986 */ /* 0x000fe8000c101132 */
[----:B------:R1:W-:Y:S01]  /*cbb0*/  @!P6 STG.E.U8 desc[UR50][R20.64+0x21], R171 ;  /* 0x000021ab1400e986 */ /* 0x0003e2000c101132 */
[----:B------:R-:W-:-:S05]  /*cbc0*/  ISETP.LT.OR P6, PT, R0, 0x29, !P0 ;  /* 0x000000290000780c */ /* 0x000fca00047c1670 */
[----:B------:R-:W-:-:S04]  /*cbd0*/  @!P2 IADD3 R22, P5, R10, UR41, RZ ;  /* 0x000000290a16ac10 */ /* 0x000fc8000ffbe0ff */
[----:B0-----:R-:W-:Y:S02]  /*cbe0*/  @!P2 IADD3.X R23, R11, UR40, RZ, P5, !PT ;  /* 0x000000280b17ac10 */ /* 0x001fe4000affe4ff */
[----:B------:R-:W-:Y:S01]  /*cbf0*/  ISETP.LT.OR P5, PT, R0, 0x2a, !P1 ;  /* 0x0000002a0000780c */ /* 0x000fe20004fa1670 */
[-C--:B-1----:R-:W-:Y:S02]  /*cc00*/  @!P2 IMAD R171, R174, R16.reuse, RZ ;  /* 0x00000010aeaba224 */ /* 0x082fe400078e02ff */
[----:B------:R-:W-:-:S05]  /*cc10*/  @!P6 IMAD R177, R172, R16, RZ ;  /* 0x00000010acb1e224 */ /* 0x000fca00078e02ff */
[----:B------:R0:W-:Y:S01]  /*cc20*/  @!P6 STG.E.U8 desc[UR50][R10.64+0x28], R177 ;  /* 0x000028b10a00e986 */ /* 0x0001e2000c101132 */
[----:B------:R-:W-:-:S04]  /*cc30*/  ISETP.LT.OR P6, PT, R0, 0x2a, !P0 ;  /* 0x0000002a0000780c */ /* 0x000fc800047c1670 */
[----:B------:R-:W-:Y:S01]  /*cc40*/  @!P5 IADD3 R168, P4, R10, UR41, RZ ;  /* 0x000000290aa8dc10 */ /* 0x000fe2000ff9e0ff */
[----:B------:R-:W-:-:S03]  /*cc50*/  @!P5 IMAD R175, R175, R16, RZ ;  /* 0x00000010afafd224 */ /* 0x000fc600078e02ff */
[----:B------:R-:W-:Y:S02]  /*cc60*/  @!P5 IADD3.X R169, R11, UR40, RZ, P4, !PT ;  /* 0x000000280ba9dc10 */ /* 0x000fe4000a7fe4ff */
[----:B------:R-:W-:-:S03]  /*cc70*/  ISETP.LT.OR P4, PT, R0, 0x31, !P1 ;  /* 0x000000310000780c */ /* 0x000fc60004f81670 */
[----:B------:R-:W-:-:S05]  /*cc80*/  @!P6 IMAD R173, R173, R16, RZ ;  /* 0x00000010adade224 */ /* 0x000fca00078e02ff */
[----:B------:R-:W-:Y:S04]  /*cc90*/  @!P6 STG.E.U8 desc[UR50][R10.64+0x29], R173 ;  /* 0x000029ad0a00e986 */ /* 0x000fe8000c101132 */
[----:B------:R-:W-:Y:S01]  /*cca0*/  @!P2 STG.E.U8 desc[UR50][R22.64+0x28], R171 ;  /* 0x000028ab1600a986 */ /* 0x000fe2000c101132 */
[----:B------:R-:W-:-:S03]  /*ccb0*/  @!P4 IADD3 R14, P6, R10, UR41, RZ ;  /* 0x000000290a0ecc10 */ /* 0x000fc6000ffde0ff */
[----:B------:R1:W-:Y:S01]  /*ccc0*/  @!P5 STG.E.U8 desc[UR50][R168.64+0x29], R175 ;  /* 0x000029afa800d986 */ /* 0x0003e2000c101132 */
[----:B------:R-:W-:Y:S02]  /*ccd0*/  ISETP.GE.AND P5, PT, R3, 0x101, PT ;  /* 0x000001010300780c */ /* 0x000fe40003fa6270 */
[----:B------:R-:W-:Y:S02]  /*cce0*/  @!P4 IADD3.X R15, R11, UR40, RZ, P6, !PT ;  /* 0x000000280b0fcc10 */ /* 0x000fe4000b7fe4ff */
[----:B------:R-:W-:Y:S02]  /*ccf0*/  ISETP.LT.OR P2, PT, R0, 0x21, !P5 ;  /* 0x000000210000780c */ /* 0x000fe40006f41670 */
[----:B------:R-:W-:Y:S02]  /*cd00*/  ISETP.GE.AND P6, PT, R3, 0x109, PT ;  /* 0x000001090300780c */ /* 0x000fe40003fc6270 */
[----:B------:R-:W-:-:S09]  /*cd10*/  ISETP.NE.AND P4, PT, R176, RZ, PT ;  /* 0x000000ffb000720c */ /* 0x000fd20003f85270 */
        /* <DEDUP_REMOVED lines=18> */
[----:B------:R-:W-:-:S05]  /*ce40*/  @!P2 IMAD R171, R164, R16, RZ ;  /* 0x00000010a4aba224 */ /* 0x000fca00078e02ff */
[----:B------:R-:W-:Y:S01]  /*ce50*/  @!P2 STG.E.U8 desc[UR50][R8.64+0x28], R171 ;  /* 0x000028ab0800a986 */ /* 0x000fe2000c101132 */
[----:B------:R-:W-:-:S13]  /*ce60*/  ISETP.LT.OR P2, PT, R0, 0x2a, !P5 ;  /* 0x0000002a0000780c */ /* 0x000fda0006f41670 */
[----:B------:R-:W-:-:S05]  /*ce70*/  @!P2 IMAD R165, R165, R16, RZ ;  /* 0x00000010a5a5a224 */ /* 0x000fca00078e02ff */
[----:B------:R-:W-:Y:S01]  /*ce80*/  @!P2 STG.E.U8 desc[UR50][R8.64+0x29], R165 ;  /* 0x000029a50800a986 */ /* 0x000fe2000c101132 */
[----:B------:R-:W-:-:S13]  /*ce90*/  ISETP.LT.OR P2, PT, R0, 0x29, !P6 ;  /* 0x000000290000780c */ /* 0x000fda0007741670 */
[----:B------:R-:W-:Y:S01]  /*cea0*/  @!P2 IADD3 R160, P5, R8, UR41, RZ ;  /* 0x0000002908a0ac10 */ /* 0x000fe2000ffbe0ff */
[----:B0-----:R-:W-:-:S03]  /*ceb0*/  @!P2 IMAD R23, R166, R16, RZ ;  /* 0x00000010a617a224 */ /* 0x001fc600078e02ff */
[----:B------:R-:W-:Y:S02]  /*cec0*/  @!P2 IADD3.X R161, R9, UR40, RZ, P5, !PT ;  /* 0x0000002809a1ac10 */ /* 0x000fe4000affe4ff */
[----:B------:R-:W-:-:S03]  /*ced0*/  ISETP.LT.OR P5, PT, R0, 0x2a, !P6 ;  /* 0x0000002a0000780c */ /* 0x000fc600077a1670 */
[----:B------:R0:W-:Y:S10]  /*cee0*/  @!P2 STG.E.U8 desc[UR50][R160.64+0x28], R23 ;  /* 0x00002817a000a986 */ /* 0x0001f4000c101132 */
        /* <DEDUP_REMOVED lines=14> */
[----:B0-----:R-:W-:-:S04]  /*cfd0*/  IADD3 R160, P2, R8, UR39, RZ ;  /* 0x0000002708a07c10 */ /* 0x001fc8000ff5e0ff */
[----:B------:R-:W-:Y:S02]  /*cfe0*/  IADD3.X R164, R9, UR38, RZ, P2, !PT ;  /* 0x0000002609a47c10 */ /* 0x000fe400097fe4ff */
[----:B------:R-:W-:-:S13]  /*cff0*/  ISETP.LT.OR P2, PT, R0, 0x21, !P6 ;  /* 0x000000210000780c */ /* 0x000fda0007741670 */
[----:B-1----:R-:W-:Y:S01]  /*d000*/  @!P2 IADD3 R20, P5, R152, UR41, RZ ;  /* 0x000000299814ac10 */ /* 0x002fe2000ffbe0ff */
[----:B------:R-:W-:-:S03]  /*d010*/  @!P2 IMAD R161, R154, R16, RZ ;  /* 0x000000109aa1a224 */ /* 0x000fc600078e02ff */
        /* <DEDUP_REMOVED lines=10> */
[----:B--2---:R-:W-:-:S05]  /*d0c0*/  @!P2 IMAD R163, R156, R16, RZ ;  /* 0x000000109ca3a224 */ /* 0x004fca00078e02ff */
        /* <DEDUP_REMOVED lines=154> */
[----:B------:R-:W-:-:S13]  /*da70*/  ISETP.LT.OR P2, PT, R0, 0x42, !P4 ;  /* 0x000000420000780c */ /* 0x000fda0006741670 */
        /* <DEDUP_REMOVED lines=18> */
[----:B------:R-:W-:Y:S01]  /*dba0*/  @!P2 STG.E.U8 desc[UR50][R6.64+0x48], R23 ;  /* 0x000048170600a986 */ /* 0x000fe2000c101132 */
[----:B------:R-:W-:-:S13]  /*dbb0*/  ISETP.LT.OR P2, PT, R0, 0x4a, !P3 ;  /* 0x0000004a0000780c */ /* 0x000fda0005f41670 */
[----:B------:R-:W-:-:S05]  /*dbc0*/  @!P2 IMAD R119, R119, R16, RZ ;  /* 0x000000107777a224 */ /* 0x000fca00078e02ff */
[----:B------:R-:W-:Y:S01]  /*dbd0*/  @!P2 STG.E.U8 desc[UR50][R6.64+0x49], R119 ;  /* 0x000049770600a986 */ /* 0x000fe2000c101132 */
[----:B------:R-:W-:-:S04]  /*dbe0*/  @!P6 IADD3 R20, P2, R10, UR41, RZ ;  /* 0x000000290a14ec10 */ /* 0x000fc8000ff5e0ff */
[----:B------:R-:W-:Y:S02]  /*dbf0*/  @!P6 IADD3.X R21, R11, UR40, RZ, P2, !PT ;  /* 0x000000280b15ec10 */ /* 0x000fe400097fe4ff */
[----:B------:R-:W-:-:S13]  /*dc00*/  ISETP.LT.OR P2, PT, R0, 0x41, !P0 ;  /* 0x000000410000780c */ /* 0x000fda0004741670 */
[----:B------:R-:W-:-:S05]  /*dc10*/  @!P2 IMAD R113, R104, R16, RZ ;  /* 0x000000106871a224 */ /* 0x000fca00078e02ff */
[----:B------:R0:W-:Y:S01]  /*dc20*/  @!P2 STG.E.U8 desc[UR50][R10.64+0x40], R113 ;  /* 0x000040710a00a986 */ /* 0x0001e2000c101132 */
[----:B------:R-:W-:Y:S01]  /*dc30*/  ISETP.LT.OR P2, PT, R0, 0x42, !P0 ;  /* 0x000000420000780c */ /* 0x000fe20004741670 */
[----:B0-----:R-:W-:-:S12]  /*dc40*/  @!P6 IMAD R113, R107, R16, RZ ;  /* 0x000000106b71e224 */ /* 0x001fd800078e02ff */
[----:B------:R-:W-:-:S05]  /*dc50*/  @!P2 IMAD R115, R105, R16, RZ ;  /* 0x000000106973a224 */ /* 0x000fca00078e02ff */
[----:B------:R-:W-:Y:S01]  /*dc60*/  @!P2 STG.E.U8 desc[UR50][R10.64+0x41], R115 ;  /* 0x000041730a00a986 */ /* 0x000fe2000c101132 */
[----:B------:R-:W-:-:S03]  /*dc70*/  ISETP.LT.OR P2, PT, R0, 0x49, !P1 ;  /* 0x000000490000780c */ /* 0x000fc60004f41670 */
[----:B------:R-:W-:Y:S04]  /*dc80*/  @!P4 STG.E.U8 desc[UR50][R14.64+0x40], R117 ;  /* 0x000040750e00c986 */ /* 0x000fe8000c101132 */
[----:B------:R0:W-:Y:S01]  /*dc90*/  @!P6 STG.E.U8 desc[UR50][R20.64+0x41], R113 ;  /* 0x000041711400e986 */ /* 0x0001e2000c101132 */
[----:B------:R-:W-:-:S05]  /*dca0*/  ISETP.LT.OR P6, PT, R0, 0x49, !P0 ;  /* 0x000000490000780c */ /* 0x000fca00047c1670 */
[----:B------:R-:W-:-:S04]  /*dcb0*/  @!P2 IADD3 R22, P5, R10, UR41, RZ ;  /* 0x000000290a16ac10 */ /* 0x000fc8000ffbe0ff */
[----:B------:R-:W-:Y:S02]  /*dcc0*/  @!P2 IADD3.X R23, R11, UR40, RZ, P5, !PT ;  /* 0x000000280b17ac10 */ /* 0x000fe4000affe4ff */
[----:B------:R-:W-:Y:S01]  /*dcd0*/  ISETP.LT.OR P5, PT, R0, 0x4a, !P1 ;  /* 0x0000004a0000780c */ /* 0x000fe20004fa1670 */
[-C--:B0-----:R-:W-:Y:S02]  /*dce0*/  @!P2 IMAD R21, R110, R16.reuse, RZ ;  /* 0x000000106e15a224 */ /* 0x081fe400078e02ff */
[----:B------:R-:W-:-:S05]  /*dcf0*/  @!P6 IMAD R115, R108, R16, RZ ;  /* 0x000000106c73e224 */ /* 0x000fca00078e02ff */
[----:B------:R-:W-:Y:S01]  /*dd00*/  @!P6 STG.E.U8 desc[UR50][R10.64+0x48], R115 ;  /* 0x000048730a00e986 */ /* 0x000fe2000c101132 */
        /* <DEDUP_REMOVED lines=15> */
[----:B------:R-:W-:-:S05]  /*de00*/  @!P2 IMAD R113, R96, R16, RZ ;  /* 0x000000106071a224 */ /* 0x000fca00078e02ff */
        /* <DEDUP_REMOVED lines=18> */
[----:B------:R1:W-:Y:S01]  /*df30*/  @!P2 STG.E.U8 desc[UR50][R8.64+0x48], R97 ;  /* 0x000048610800a986 */ /* 0x0003e2000c101132 */
        /* <DEDUP_REMOVED lines=14> */
[----:B------:R-:W-:-:S13]  /*e020*/  ISETP.LT.OR P2, PT, R0, 0x41, !P6 ;  /* 0x000000410000780c */ /* 0x000fda0007741670 */
[----:B-1----:R-:W-:-:S05]  /*e030*/  @!P2 IMAD R97, R88, R16, RZ ;  /* 0x000000105861a224 */ /* 0x002fca00078e02ff */
[----:B------:R-:W-:Y:S01]  /*e040*/  @!P2 STG.E.U8 desc[UR50][R12.64+0x40], R97 ;  /* 0x000040610c00a986 */ /* 0x000fe2000c101132 */
[----:B------:R-:W-:Y:S02]  /*e050*/  ISETP.LT.OR P2, PT, R0, 0x42, !P6 ;  /* 0x000000420000780c */ /* 0x000fe40007741670 */
[----:B------:R-:W-:-:S11]  /*e060*/  ISETP.GE.AND P6, PT, R3, 0x189, PT ;  /* 0x000001890300780c */ /* 0x000fd60003fc6270 */
[----:B------:R-:W-:-:S05]  /*e070*/  @!P2 IMAD R89, R89, R16, RZ ;  /* 0x000000105959a224 */ /* 0x000fca00078e02ff */
[----:B------:R1:W-:Y:S01]  /*e080*/  @!P2 STG.E.U8 desc[UR50][R12.64+0x41], R89 ;  /* 0x000041590c00a986 */ /* 0x0003e2000c101132 */
[----:B------:R-:W-:-:S04]  /*e090*/  IADD3 R88, P2, R8, UR39, RZ ;  /* 0x0000002708587c10 */ /* 0x000fc8000ff5e0ff */
[----:B------:R-:W-:Y:S02]  /*e0a0*/  IADD3.X R96, R9, UR38, RZ, P2, !PT ;  /* 0x0000002609607c10 */ /* 0x000fe400097fe4ff */
[----:B------:R-:W-:-:S04]  /*e0b0*/  IADD3 R98, P2, R8, UR39, RZ ;  /* 0x0000002708627c10 */ /* 0x000fc8000ff5e0ff */
[----:B------:R-:W-:Y:S02]  /*e0c0*/  IADD3.X R99, R9, UR38, RZ, P2, !PT ;  /* 0x0000002609637c10 */ /* 0x000fe400097fe4ff */
[----:B------:R-:W-:-:S13]  /*e0d0*/  ISETP.LT.OR P2, PT, R0, 0x41, !P6 ;  /* 0x000000410000780c */ /* 0x000fda0007741670 */
[----:B0-----:R-:W-:Y:S01]  /*e0e0*/  @!P2 IADD3 R14, P5, R88, UR41, RZ ;  /* 0x00000029580eac10 */ /* 0x001fe2000ffbe0ff */
        /* <DEDUP_REMOVED lines=34> */
[----:B------:R1:W-:Y:S01]  /*e310*/  @!P2 STG.E.U8 desc[UR50][R4.64+0x51], R81 ;  /* 0x000051510400a986 */ /* 0x0003e2000c101132 */
[----:B------:R-:W-:-:S13]  /*e320*/  ISETP.LT.OR P2, PT, R0, 0x51, !P3 ;  /* 0x000000510000780c */ /* 0x000fda0005f41670 */
[----:B------:R-:W-:-:S05]  /*e330*/  @!P2 IMAD R91, R82, R16, RZ ;  /* 0x00000010525ba224 */ /* 0x000fca00078e02ff */
[----:B------:R-:W-:Y:S01]  /*e340*/  @!P2 STG.E.U8 desc[UR50][R6.64+0x50], R91 ;  /* 0x0000505b0600a986 */ /* 0x000fe2000c101132 */
[----:B------:R-:W-:-:S13]  /*e350*/  ISETP.LT.OR P2, PT, R0, 0x52, !P3 ;  /* 0x000000520000780c */ /* 0x000fda0005f41670 */
[----:B------:R-:W-:-:S05]  /*e360*/  @!P2 IMAD R83, R83, R16, RZ ;  /* 0x000000105353a224 */ /* 0x000fca00078e02ff */
[----:B------:R-:W-:Y:S01]  /*e370*/  @!P2 STG.E.U8 desc[UR50][R6.64+0x51], R83 ;  /* 0x000051530600a986 */ /* 0x000fe2000c101132 */
[----:B------:R-:W-:-:S13]  /*e380*/  ISETP.LT.OR P2, PT, R0, 0x59, !P4 ;  /* 0x000000590000780c */ /* 0x000fda0006741670 */
[----:B0-----:R-:W-:-:S05]  /*e390*/  @!P2 IMAD R15, R84, R16, RZ ;  /* 0x00000010540fa224 */ /* 0x001fca00078e02ff */
[----:B------:R0:W-:Y:S01]  /*e3a0*/  @!P2 STG.E.U8 desc[UR50][R4.64+0x58], R15 ;  /* 0x0000580f0400a986 */ /* 0x0001e2000c101132 */
[C---:B------:R-:W-:Y:S02]  /*e3b0*/  ISETP.LT.OR P2, PT, R0.reuse, 0x5a, !P4 ;  /* 0x0000005a0000780c */ /* 0x040fe40006741670 */
[----:B------:R-:W-:-:S11]  /*e3c0*/  ISETP.LT.OR P4, PT, R0, 0x51, !P1 ;  /* 0x000000510000780c */ /* 0x000fd60004f81670 */
[-C--:B------:R-:W-:Y:S02]  /*e3d0*/  @!P2 IMAD R85, R85, R16.reuse, RZ ;  /* 0x000000105555a224 */ /* 0x080fe400078e02ff */
[----:B-1----:R-:W-:-:S03]  /*e3e0*/  @!P4 IMAD R81, R74, R16, RZ ;  /* 0x000000104a51c224 */ /* 0x002fc600078e02ff */
[----:B------:R-:W-:Y:S01]  /*e3f0*/  @!P2 STG.E.U8 desc[UR50][R4.64+0x59], R85 ;  /* 0x000059550400a986 */ /* 0x000fe2000c101132 */
[----:B------:R-:W-:-:S13]  /*e400*/  ISETP.LT.OR P2, PT, R0, 0x59, !P3 ;  /* 0x000000590000780c */ /* 0x000fda0005f41670 */
[----:B------:R-:W-:-:S05]  /*e410*/  @!P2 IMAD R21, R86, R16, RZ ;  /* 0x000000105615a224 */ /* 0x000fca00078e02ff */
[----:B------:R1:W-:Y:S01]  /*e420*/  @!P2 STG.E.U8 desc[UR50][R6.64+0x58], R21 ;  /* 0x000058150600a986 */ /* 0x0003e2000c101132 */
[----:B------:R-:W-:-:S13]  /*e430*/  ISETP.LT.OR P2, PT, R0, 0x5a, !P3 ;  /* 0x0000005a0000780c */ /* 0x000fda0005f41670 */
[----:B------:R-:W-:-:S05]  /*e440*/  @!P2 IMAD R87, R87, R16, RZ ;  /* 0x000000105757a224 */ /* 0x000fca00078e02ff */
[----:B------:R-:W-:Y:S01]  /*e450*/  @!P2 STG.E.U8 desc[UR50][R6.64+0x59], R87 ;  /* 0x000059570600a986 */ /* 0x000fe2000c101132 */
[----:B------:R-:W-:-:S04]  /*e460*/  @!P6 IADD3 R14, P2, R10, UR41, RZ ;  /* 0x000000290a0eec10 */ /* 0x000fc8000ff5e0ff */
[----:B0-----:R-:W-:Y:S02]  /*e470*/  @!P6 IADD3.X R15, R11, UR40, RZ, P2, !PT ;  /* 0x000000280b0fec10 */ /* 0x001fe400097fe4ff */
        /* <DEDUP_REMOVED lines=11> */
[----:B-1----:R-:W-:Y:S02]  /*e530*/  @!P2 IADD3.X R21, R11, UR40, RZ, P5, !PT ;  /* 0x000000280b15ac10 */ /* 0x002fe4000affe4ff */
        /* <DEDUP_REMOVED lines=11> */
[----:B------:R0:W-:Y:S01]  /*e5f0*/  @!P2 STG.E.U8 desc[UR50][R20.64+0x58], R75 ;  /* 0x0000584b1400a986 */ /* 0x0001e2000c101132 */
[----:B------:R-:W-:-:S03]  /*e600*/  @!P4 IADD3 R72, P6, R10, UR41, RZ ;  /* 0x000000290a48cc10 */ /* 0x000fc6000ffde0ff */
[----:B------:R-:W-:Y:S01]  /*e610*/  @!P5 STG.E.U8 desc[UR50][R22.64+0x59], R79 ;  /* 0x0000594f1600d986 */ /* 0x000fe2000c101132 */
        /* <DEDUP_REMOVED lines=79> */
[----:B------:R-:W-:-:S03]  /*eb10*/  ISETP.LT.OR P6, PT, R0, 0x61, !P1 ;  /* 0x000000610000780c */ /* 0x000fc60004fc1670 */
[----:B------:R0:W-:Y:S01]  /*eb20*/  @!P5 STG.E.U8 desc[UR50][R14.64+0x59], R63 ;  /* 0x0000593f0e00d986 */ /* 0x0001e2000c101132 */
[----:B------:R-:W-:-:S03]  /*eb30*/  ISETP.GE.AND P5, PT, R3, 0x101, PT ;  /* 0x000001010300780c */ /* 0x000fc60003fa6270 */
[----:B------:R-:W-:Y:S01]  /*eb40*/  @!P2 STG.E.U8 desc[UR50][R4.64+0x60], R57 ;  /* 0x000060390400a986 */ /* 0x000fe2000c101132 */
[----:B------:R-:W-:-:S13]  /*eb50*/  ISETP.LT.OR P2, PT, R0, 0x62, !P4 ;  /* 0x000000620000780c */ /* 0x000fda0006741670 */
[----:B------:R-:W-:-:S05]  /*eb60*/  @!P2 IMAD R49, R49, R16, RZ ;  /* 0x000000103131a224 */ /* 0x000fca00078e02ff */
[----:B------:R-:W-:Y:S01]  /*eb70*/  @!P2 STG.E.U8 desc[UR50][R4.64+0x61], R49 ;  /* 0x000061310400a986 */ /* 0x000fe2000c101132 */
[----:B------:R-:W-:-:S13]  /*eb80*/  ISETP.LT.OR P2, PT, R0, 0x61, !P3 ;  /* 0x000000610000780c */ /* 0x000fda0005f41670 */
[----:B------:R-:W-:-:S05]  /*eb90*/  @!P2 IMAD R59, R50, R16, RZ ;  /* 0x00000010323ba224 */ /* 0x000fca00078e02ff */
[----:B------:R-:W-:Y:S01]  /*eba0*/  @!P2 STG.E.U8 desc[UR50][R6.64+0x60], R59 ;  /* 0x0000603b0600a986 */ /* 0x000fe2000c101132 */
[----:B------:R-:W-:-:S13]  /*ebb0*/  ISETP.LT.OR P2, PT, R0, 0x62, !P3 ;  /* 0x000000620000780c */ /* 0x000fda0005f41670 */
[----:B------:R-:W-:-:S05]  /*ebc0*/  @!P2 IMAD R51, R51, R16, RZ ;  /* 0x000000103333a224 */ /* 0x000fca00078e02ff */
[----:B------:R-:W-:Y:S01]  /*ebd0*/  @!P2 STG.E.U8 desc[UR50][R6.64+0x61], R51 ;  /* 0x000061330600a986 */ /* 0x000fe2000c101132 */
[C---:B------:R-:W-:Y:S02]  /*ebe0*/  ISETP.LT.OR P2, PT, R0.reuse, 0x69, !P4 ;  /* 0x000000690000780c */ /* 0x040fe40006741670 */
[----:B------:R-:W-:-:S11]  /*ebf0*/  ISETP.LT.OR P4, PT, R0, 0x6a, !P4 ;  /* 0x0000006a0000780c */ /* 0x000fd60006781670 */
[-C--:B0-----:R-:W-:Y:S02]  /*ec00*/  @!P2 IMAD R15, R52, R16.reuse, RZ ;  /* 0x00000010340fa224 */ /* 0x081fe400078e02ff */
[----:B------:R-:W-:-:S03]  /*ec10*/  @!P4 IMAD R53, R53, R16, RZ ;  /* 0x000000103535c224 */ /* 0x000fc600078e02ff */
[----:B------:R-:W-:Y:S01]  /*ec20*/  @!P2 STG.E.U8 desc[UR50][R4.64+0x68], R15 ;  /* 0x0000680f0400a986 */ /* 0x000fe2000c101132 */
[C---:B------:R-:W-:Y:S02]  /*ec30*/  ISETP.LT.OR P2, PT, R0.reuse, 0x69, !P3 ;  /* 0x000000690000780c */ /* 0x040fe40005f41670 */
[----:B------:R-:W-:Y:S01]  /*ec40*/  ISETP.LT.OR P3, PT, R0, 0x6a, !P3 ;  /* 0x0000006a0000780c */ /* 0x000fe20005f61670 */
[----:B------:R-:W-:Y:S10]  /*ec50*/  @!P4 STG.E.U8 desc[UR50][R4.64+0x69], R53 ;  /* 0x000069350400c986 */ /* 0x000ff4000c101132 */
[----:B------:R-:W-:-:S02]  /*ec60*/  @!P2 IMAD R21, R54, R16, RZ ;  /* 0x000000103615a224 */ /* 0x000fc400078e02ff */
[----:B------:R-:W-:-:S03]  /*ec70*/  @!P3 IMAD R55, R55, R16, RZ ;  /* 0x000000103737b224 */ /* 0x000fc600078e02ff */
[----:B------:R-:W-:Y:S01]  /*ec80*/  @!P2 STG.E.U8 desc[UR50][R6.64+0x68], R21 ;  /* 0x000068150600a986 */ /* 0x000fe2000c101132 */
[----:B------:R-:W-:-:S03]  /*ec90*/  ISETP.LT.OR P2, PT, R0, 0x62, !P1 ;  /* 0x000000620000780c */ /* 0x000fc60004f41670 */
[----:B------:R0:W-:Y:S10]  /*eca0*/  @!P3 STG.E.U8 desc[UR50][R6.64+0x69], R55 ;  /* 0x000069370600b986 */ /* 0x0001f4000c101132 */
[----:B------:R-:W-:Y:S01]  /*ecb0*/  @!P2 IADD3 R14, P3, R10, UR41, RZ ;  /* 0x000000290a0eac10 */ /* 0x000fe2000ff7e0ff */
[----:B------:R-:W-:-:S02]  /*ecc0*/  @!P2 IMAD R43, R43, R16, RZ ;  /* 0x000000102b2ba224 */ /* 0x000fc400078e02ff */
[----:B0-----:R-:W-:Y:S01]  /*ecd0*/  @!P6 IMAD R7, R42, R16, RZ ;  /* 0x000000102a07e224 */ /* 0x001fe200078e02ff */
[----:B------:R-:W-:Y:S02]  /*ece0*/  @!P2 IADD3.X R15, R11, UR40, RZ, P3, !PT ;  /* 0x000000280b0fac10 */ /* 0x000fe40009ffe4ff */
[----:B------:R-:W-:-:S13]  /*ecf0*/  ISETP.LT.OR P3, PT, R0, 0x61, !P0 ;  /* 0x000000610000780c */ /* 0x000fda0004761670 */
[----:B------:R-:W-:Y:S02]  /*ed00*/  @!P3 IMAD R23, R40, R16, RZ ;  /* 0x000000102817b224 */ /* 0x000fe400078e02ff */
[----:B------:R-:W-:Y:S02]  /*ed10*/  @!P3 IMAD.MOV.U32 R4, RZ, RZ, R10 ;  /* 0x000000ffff04b224 */ /* 0x000fe400078e000a */
[----:B------:R-:W-:-:S05]  /*ed20*/  @!P3 IMAD.MOV.U32 R5, RZ, RZ, R11 ;  /* 0x000000ffff05b224 */ /* 0x000fca00078e000b */
[----:B------:R0:W-:Y:S01]  /*ed30*/  @!P3 STG.E.U8 desc[UR50][R4.64+0x60], R23 ;  /* 0x000060170400b986 */ /* 0x0001e2000c101132 */
[----:B------:R-:W-:-:S13]  /*ed40*/  ISETP.LT.OR P3, PT, R0, 0x62, !P0 ;  /* 0x000000620000780c */ /* 0x000fda0004761670 */
[----:B------:R-:W-:Y:S02]  /*ed50*/  @!P3 IMAD R41, R41, R16, RZ ;  /* 0x000000102929b224 */ /* 0x000fe400078e02ff */
[----:B0-----:R-:W-:Y:S02]  /*ed60*/  @!P3 IMAD.MOV.U32 R4, RZ, RZ, R10 ;  /* 0x000000ffff04b224 */ /* 0x001fe400078e000a */
[----:B------:R-:W-:-:S05]  /*ed70*/  @!P3 IMAD.MOV.U32 R5, RZ, RZ, R11 ;  /* 0x000000ffff05b224 */ /* 0x000fca00078e000b */
[----:B------:R0:W-:Y:S01]  /*ed80*/  @!P3 STG.E.U8 desc[UR50][R4.64+0x61], R41 ;  /* 0x000061290400b986 */ /* 0x0001e2000c101132 */
[----:B------:R-:W-:-:S03]  /*ed90*/  ISETP.LT.OR P3, PT, R0, 0x6a, !P5 ;  /* 0x0000006a0000780c */ /* 0x000fc60006f61670 */
[----:B------:R-:W-:Y:S01]  /*eda0*/  @!P6 STG.E.U8 desc[UR50][R72.64+0x60], R7 ;  /* 0x000060074800e986 */ /* 0x000fe2000c101132 */
[----:B------:R-:W-:-:S03]  /*edb0*/  ISETP.GE.AND P6, PT, R3, 0x109, PT ;  /* 0x000001090300780c */ /* 0x000fc60003fc6270 */
[----:B------:R-:W-:Y:S01]  /*edc0*/  @!P2 STG.E.U8 desc[UR50][R14.64+0x61], R43 ;  /* 0x0000612b0e00a986 */ /* 0x000fe2000c101132 */
[C---:B------:R-:W-:Y:S02]  /*edd0*/  ISETP.LT.OR P2, PT, R0.reuse, 0x69, !P0 ;  /* 0x000000690000780c */ /* 0x040fe40004741670 */
[C---:B------:R-:W-:Y:S02]  /*ede0*/  ISETP.LT.OR P0, PT, R0.reuse, 0x6a, !P0 ;  /* 0x0000006a0000780c */ /* 0x040fe40004701670 */
[----:B------:R-:W-:Y:S01]  /*edf0*/  ISETP.LT.OR P4, PT, R0, 0x6a, !P6 ;  /* 0x0000006a0000780c */ /* 0x000fe20007781670 */
[----:B------:R-:W-:-:S08]  /*ee00*/  @!P3 IMAD R37, R37, R16, RZ ;  /* 0x000000102525b224 */ /* 0x000fd000078e02ff */
[-C--:B------:R-:W-:Y:S02]  /*ee10*/  @!P2 IMAD R21, R44, R16.reuse, RZ ;  /* 0x000000102c15a224 */ /* 0x080fe400078e02ff */
[----:B0-----:R-:W-:Y:S02]  /*ee20*/  @!P2 IMAD.MOV.U32 R4, RZ, RZ, R10 ;  /* 0x000000ffff04a224 */ /* 0x001fe400078e000a */
[----:B------:R-:W-:Y:S02]  /*ee30*/  @!P2 IMAD.MOV.U32 R5, RZ, RZ, R11 ;  /* 0x000000ffff05a224 */ /* 0x000fe400078e000b */
[-C--:B------:R-:W-:Y:S02]  /*ee40*/  @!P0 IMAD R45, R45, R16.reuse, RZ ;  /* 0x000000102d2d8224 */ /* 0x080fe400078e02ff */
[----:B------:R-:W-:Y:S01]  /*ee50*/  @!P4 IMAD R39, R39, R16, RZ ;  /* 0x000000102727c224 */ /* 0x000fe200078e02ff */
[----:B------:R0:W-:Y:S01]  /*ee60*/  @!P2 STG.E.U8 desc[UR50][R4.64+0x68], R21 ;  /* 0x000068150400a986 */ /* 0x0001e2000c101132 */
[----:B------:R-:W-:-:S02]  /*ee70*/  ISETP.LT.OR P2, PT, R0, 0x69, !P1 ;  /* 0x000000690000780c */ /* 0x000fc40004f41670 */
[----:B------:R-:W-:Y:S01]  /*ee80*/  ISETP.LT.OR P1, PT, R0, 0x6a, !P1 ;  /* 0x0000006a0000780c */ /* 0x000fe20004f21670 */
[----:B0-----:R-:W-:Y:S02]  /*ee90*/  @!P0 IMAD.MOV.U32 R4, RZ, RZ, R10 ;  /* 0x000000ffff048224 */ /* 0x001fe400078e000a */
[----:B------:R-:W-:-:S08]  /*eea0*/  @!P0 IMAD.MOV.U32 R5, RZ, RZ, R11 ;  /* 0x000000ffff058224 */ /* 0x000fd000078e000b */
[-C--:B------:R-:W-:Y:S02]  /*eeb0*/  @!P2 IMAD R15, R46, R16.reuse, RZ ;  /* 0x000000102e0fa224 */ /* 0x080fe400078e02ff */
[----:B------:R-:W-:Y:S01]  /*eec0*/  @!P1 IMAD R47, R47, R16, RZ ;  /* 0x000000102f2f9224 */ /* 0x000fe200078e02ff */
[----:B------:R-:W-:Y:S01]  /*eed0*/  @!P0 STG.E.U8 desc[UR50][R4.64+0x69], R45 ;  /* 0x0000692d04008986 */ /* 0x000fe2000c101132 */
[----:B------:R-:W-:-:S04]  /*eee0*/  @!P2 IADD3 R6, P0, R10, UR41, RZ ;  /* 0x000000290a06ac10 */ /* 0x000fc8000ff1e0ff */
[----:B------:R-:W-:Y:S02]  /*eef0*/  @!P2 IADD3.X R7, R11, UR40, RZ, P0, !PT ;  /* 0x000000280b07ac10 */ /* 0x000fe400087fe4ff */
[----:B------:R-:W-:-:S03]  /*ef00*/  @!P1 IADD3 R10, P0, R10, UR41, RZ ;  /* 0x000000290a0a9c10 */ /* 0x000fc6000ff1e0ff */
[----:B------:R0:W-:Y:S01]  /*ef10*/  @!P2 STG.E.U8 desc[UR50][R6.64+0x68], R15 ;  /* 0x0000680f0600a986 */ /* 0x0001e2000c101132 */
[C---:B------:R-:W-:Y:S02]  /*ef20*/  ISETP.LT.OR P2, PT, R0.reuse, 0x61, !P5 ;  /* 0x000000610000780c */ /* 0x040fe40006f41670 */
[----:B------:R-:W-:Y:S02]  /*ef30*/  @!P1 IADD3.X R11, R11, UR40, RZ, P0, !PT ;  /* 0x000000280b0b9c10 */ /* 0x000fe400087fe4ff */
[----:B------:R-:W-:-:S03]  /*ef40*/  ISETP.LT.OR P0, PT, R0, 0x62, !P5 ;  /* 0x000000620000780c */ /* 0x000fc60006f01670 */
[----:B------:R-:W-:Y:S01]  /*ef50*/  @!P1 STG.E.U8 desc[UR50][R10.64+0x69], R47 ;  /* 0x0000692f0a009986 */ /* 0x000fe2000c101132 */
[----:B------:R-:W-:-:S05]  /*ef60*/  ISETP.LT.OR P1, PT, R0, 0x61, !P6 ;  /* 0x000000610000780c */ /* 0x000fca0007721670 */
[----:B------:R-:W-:-:S04]  /*ef70*/  @!P2 IMAD R21, R32, R16, RZ ;  /* 0x000000102015a224 */ /* 0x000fc800078e02ff */
[-C--:B------:R-:W-:Y:S01]  /*ef80*/  @!P0 IMAD R33, R33, R16.reuse, RZ ;  /* 0x0000001021218224 */ /* 0x080fe200078e02ff */
[----:B------:R1:W-:Y:S01]  /*ef90*/  @!P2 STG.E.U8 desc[UR50][R8.64+0x60], R21 ;  /* 0x000060150800a986 */ /* 0x0003e2000c101132 */
[----:B------:R-:W-:Y:S02]  /*efa0*/  ISETP.LT.OR P2, PT, R0, 0x62, !P6 ;  /* 0x000000620000780c */ /* 0x000fe40007741670 */
[----:B0-----:R-:W-:Y:S01]  /*efb0*/  @!P1 IMAD R15, R34, R16, RZ ;  /* 0x00000010220f9224 */ /* 0x001fe200078e02ff */
[----:B------:R-:W-:Y:S01]  /*efc0*/  @!P0 STG.E.U8 desc[UR50][R8.64+0x61], R33 ;  /* 0x0000612108008986 */ /* 0x000fe2000c101132 */
[----:B------:R-:W-:-:S04]  /*efd0*/  @!P1 IADD3 R4, P0, R8, UR41, RZ ;  /* 0x0000002908049c10 */ /* 0x000fc8000ff1e0ff */
[----:B------:R-:W-:Y:S02]  /*efe0*/  @!P1 IADD3.X R5, R9, UR40, RZ, P0, !PT ;  /* 0x0000002809059c10 */ /* 0x000fe400087fe4ff */
[----:B------:R-:W-:Y:S02]  /*eff0*/  ISETP.LT.OR P0, PT, R0, 0x69, !P5 ;  /* 0x000000690000780c */ /* 0x000fe40006f01670 */
[----:B------:R-:W-:Y:S01]  /*f000*/  ISETP.GE.AND P5, PT, R3, 0x181, PT ;  /* 0x000001810300780c */ /* 0x000fe20003fa6270 */
[----:B------:R0:W-:Y:S01]  /*f010*/  @!P1 STG.E.U8 desc[UR50][R4.64+0x60], R15 ;  /* 0x0000600f04009986 */ /* 0x0001e2000c101132 */
[----:B------:R-:W-:Y:S01]  /*f020*/  @!P2 IADD3 R6, P1, R8, UR41, RZ ;  /* 0x000000290806ac10 */ /* 0x000fe2000ff3e0ff */
[----:B------:R-:W-:-:S03]  /*f030*/  @!P2 IMAD R35, R35, R16, RZ ;  /* 0x000000102323a224 */ /* 0x000fc600078e02ff */
[----:B------:R-:W-:Y:S02]  /*f040*/  @!P2 IADD3.X R7, R9, UR40, RZ, P1, !PT ;  /* 0x000000280907ac10 */ /* 0x000fe40008ffe4ff */
[----:B------:R-:W-:Y:S02]  /*f050*/  ISETP.LT.OR P1, PT, R0, 0x69, !P6 ;  /* 0x000000690000780c */ /* 0x000fe40007721670 */
[----:B------:R-:W-:Y:S01]  /*f060*/  ISETP.GE.AND P6, PT, R3, 0x189, PT ;  /* 0x000001890300780c */ /* 0x000fe20003fc6270 */
[----:B-1----:R-:W-:Y:S01]  /*f070*/  @!P0 IMAD R21, R36, R16, RZ ;  /* 0x0000001024158224 */ /* 0x002fe200078e02ff */
[----:B------:R1:W-:Y:S04]  /*f080*/  @!P2 STG.E.U8 desc[UR50][R6.64+0x61], R35 ;  /* 0x000061230600a986 */ /* 0x0003e8000c101132 */
[----:B------:R-:W-:Y:S01]  /*f090*/  @!P0 STG.E.U8 desc[UR50][R8.64+0x68], R21 ;  /* 0x0000681508008986 */ /* 0x000fe2000c101132 */
[----:B------:R-:W-:-:S03]  /*f0a0*/  ISETP.LT.OR P0, PT, R0, 0x61, !P5 ;  /* 0x000000610000780c */ /* 0x000fc60006f01670 */
[----:B------:R-:W-:Y:S01]  /*f0b0*/  @!P3 STG.E.U8 desc[UR50][R8.64+0x69], R37 ;  /* 0x000069250800b986 */ /* 0x000fe2000c101132 */
[----:B0-----:R-:W-:Y:S01]  /*f0c0*/  @!P1 IADD3 R4, P2, R8, UR41, RZ ;  /* 0x0000002908049c10 */ /* 0x001fe2000ff5e0ff */
[----:B------:R-:W-:Y:S01]  /*f0d0*/  @!P1 IMAD R3, R38, R16, RZ ;  /* 0x0000001026039224 */ /* 0x000fe200078e02ff */
[----:B------:R-:W-:Y:S02]  /*f0e0*/  ISETP.LT.OR P3, PT, R0, 0x62, !P5 ;  /* 0x000000620000780c */ /* 0x000fe40006f61670 */
[----:B------:R-:W-:Y:S02]  /*f0f0*/  @!P1 IADD3.X R5, R9, UR40, RZ, P2, !PT ;  /* 0x0000002809059c10 */ /* 0x000fe400097fe4ff */
[----:B------:R-:W-:-:S03]  /*f100*/  @!P4 IADD3 R10, P2, R8, UR41, RZ ;  /* 0x00000029080acc10 */ /* 0x000fc6000ff5e0ff */
[----:B------:R0:W-:Y:S01]  /*f110*/  @!P1 STG.E.U8 desc[UR50][R4.64+0x68], R3 ;  /* 0x0000680304009986 */ /* 0x0001e2000c101132 */
[----:B------:R-:W-:Y:S01]  /*f120*/  ISETP.LT.OR P1, PT, R0, 0x61, !P6 ;  /* 0x000000610000780c */ /* 0x000fe20007721670 */
[----:B-1----:R-:W-:Y:S01]  /*f130*/  @!P0 IMAD R7, R24, R16, RZ ;  /* 0x0000001018078224 */ /* 0x002fe200078e02ff */
[----:B------:R-:W-:-:S03]  /*f140*/  @!P4 IADD3.X R11, R9, UR40, RZ, P2, !PT ;  /* 0x00000028090bcc10 */ /* 0x000fc600097fe4ff */
[----:B------:R-:W-:Y:S02]  /*f150*/  @!P3 IMAD R25, R25, R16, RZ ;  /* 0x000000101919b224 */ /* 0x000fe400078e02ff */
[----:B------:R1:W-:Y:S01]  /*f160*/  @!P4 STG.E.U8 desc[UR50][R10.64+0x69], R39 ;  /* 0x000069270a00c986 */ /* 0x0003e2000c101132 */
[----:B------:R-:W-:-:S03]  /*f170*/  ISETP.LT.OR P4, PT, R0, 0x62, !P6 ;  /* 0x000000620000780c */ /* 0x000fc60007781670 */
[----:B------:R2:W-:Y:S01]  /*f180*/  @!P0 STG.E.U8 desc[UR50][R12.64+0x60], R7 ;  /* 0x000060070c008986 */ /* 0x0005e2000c101132 */
[----:B------:R-:W-:Y:S01]  /*f190*/  IADD3 R14, P0, R8, UR39, RZ ;  /* 0x00000027080e7c10 */ /* 0x000fe2000ff1e0ff */
[-C--:B0-----:R-:W-:Y:S02]  /*f1a0*/  @!P1 IMAD R3, R26, R16.reuse, RZ ;  /* 0x000000101a039224 */ /* 0x081fe400078e02ff */
[----:B------:R0:W-:Y:S01]  /*f1b0*/  @!P3 STG.E.U8 desc[UR50][R12.64+0x61], R25 ;  /* 0x000061190c00b986 */ /* 0x0001e2000c101132 */
[----:B------:R-:W-:Y:S02]  /*f1c0*/  IADD3.X R20, R9, UR38, RZ, P0, !PT ;  /* 0x0000002609147c10 */ /* 0x000fe400087fe4ff */
[----:B------:R-:W-:Y:S02]  /*f1d0*/  ISETP.LT.OR P3, PT, R0, 0x69, !P5 ;  /* 0x000000690000780c */ /* 0x000fe40006f61670 */
[----:B------:R-:W-:Y:S01]  /*f1e0*/  @!P1 IADD3 R4, P2, R14, UR41, RZ ;  /* 0x000000290e049c10 */ /* 0x000fe2000ff5e0ff */
[----:B------:R-:W-:Y:S01]  /*f1f0*/  @!P4 IMAD R27, R27, R16, RZ ;  /* 0x000000101b1bc224 */ /* 0x000fe200078e02ff */
[----:B------:R-:W-:-:S02]  /*f200*/  ISETP.LT.OR P0, PT, R0, 0x6a, !P5 ;  /* 0x0000006a0000780c */ /* 0x000fc40006f01670 */
[C---:B------:R-:W-:Y:S02]  /*f210*/  ISETP.LT.OR P5, PT, R0.reuse, 0x69, !P6 ;  /* 0x000000690000780c */ /* 0x040fe400077a1670 */
[----:B------:R-:W-:Y:S02]  /*f220*/  ISETP.LT.OR P6, PT, R0, 0x6a, !P6 ;  /* 0x0000006a0000780c */ /* 0x000fe400077c1670 */
[----:B------:R-:W-:Y:S02]  /*f230*/  @!P1 IADD3.X R5, R20, UR40, RZ, P2, !PT ;  /* 0x0000002814059c10 */ /* 0x000fe400097fe4ff */
[----:B-1----:R-:W-:Y:S01]  /*f240*/  IADD3 R10, P2, R8, UR39, RZ ;  /* 0x00000027080a7c10 */ /* 0x002fe2000ff5e0ff */
[-C--:B------:R-:W-:Y:S02]  /*f250*/  @!P3 IMAD R15, R28, R16.reuse, RZ ;  /* 0x000000101c0fb224 */ /* 0x080fe400078e02ff */
[----:B------:R0:W-:Y:S01]  /*f260*/  @!P1 STG.E.U8 desc[UR50][R4.64+0x60], R3 ;  /* 0x0000600304009986 */ /* 0x0001e2000c101132 */
[----:B------:R-:W-:Y:S01]  /*f270*/  @!P4 IADD3 R6, P1, R10, UR41, RZ ;  /* 0x000000290a06cc10 */ /* 0x000fe2000ff3e0ff */
[-C--:B------:R-:W-:Y:S01]  /*f280*/  @!P0 IMAD R29, R29, R16.reuse, RZ ;  /* 0x000000101d1d8224 */ /* 0x080fe200078e02ff */
[----:B------:R-:W-:Y:S01]  /*f290*/  IADD3.X R0, R9, UR38, RZ, P2, !PT ;  /* 0x0000002609007c10 */ /* 0x000fe200097fe4ff */
[-C--:B------:R-:W-:Y:S01]  /*f2a0*/  @!P5 IMAD R21, R30, R16.reuse, RZ ;  /* 0x000000101e15d224 */ /* 0x080fe200078e02ff */
[----:B------:R-:W-:Y:S01]  /*f2b0*/  @!P5 IADD3 R8, P2, R14, UR41, RZ ;  /* 0x000000290e08dc10 */ /* 0x000fe2000ff5e0ff */
[----:B------:R-:W-:Y:S01]  /*f2c0*/  @!P6 IMAD R31, R31, R16, RZ ;  /* 0x000000101f1fe224 */ /* 0x000fe200078e02ff */
[----:B--2---:R-:W-:-:S02]  /*f2d0*/  @!P4 IADD3.X R7, R0, UR40, RZ, P1, !PT ;  /* 0x000000280007cc10 */ /* 0x004fc40008ffe4ff */
[----:B------:R-:W-:Y:S02]  /*f2e0*/  @!P6 IADD3 R10, P1, R10, UR41, RZ ;  /* 0x000000290a0aec10 */ /* 0x000fe4000ff3e0ff */
[----:B------:R-:W-:Y:S01]  /*f2f0*/  @!P5 IADD3.X R9, R20, UR40, RZ, P2, !PT ;  /* 0x000000281409dc10 */ /* 0x000fe200097fe4ff */
[----:B------:R0:W-:Y:S01]  /*f300*/  @!P4 STG.E.U8 desc[UR50][R6.64+0x61], R27 ;  /* 0x0000611b0600c986 */ /* 0x0001e2000c101132 */
[----:B------:R-:W-:-:S03]  /*f310*/  @!P6 IADD3.X R11, R0, UR40, RZ, P1, !PT ;  /* 0x00000028000bec10 */ /* 0x000fc60008ffe4ff */
[----:B------:R0:W-:Y:S04]  /*f320*/  @!P3 STG.E.U8 desc[UR50][R12.64+0x68], R15 ;  /* 0x0000680f0c00b986 */ /* 0x0001e8000c101132 */
[----:B------:R0:W-:Y:S04]  /*f330*/  @!P0 STG.E.U8 desc[UR50][R12.64+0x69], R29 ;  /* 0x0000691d0c008986 */ /* 0x0001e8000c101132 */
[----:B------:R0:W-:Y:S04]  /*f340*/  @!P5 STG.E.U8 desc[UR50][R8.64+0x68], R21 ;  /* 0x000068150800d986 */ /* 0x0001e8000c101132 */
[----:B------:R0:W-:Y:S02]  /*f350*/  @!P6 STG.E.U8 desc[UR50][R10.64+0x69], R31 ;  /* 0x0000691f0a00e986 */ /* 0x0001e4000c101132 */
.L_x_85:
[----:B------:R-:W-:Y:S05]  /*f360*/  BSYNC B0 ;  /* 0x0000000000007941 */ /* 0x000fea0003800000 */
.L_x_35:
[----:B0-----:R-:W3:Y:S04]  /*f370*/  LDL.LU R5, [R1+0x54] ;  /* 0x0000540001057983 */ /* 0x001ee80000300800 */
[----:B------:R-:W3:Y:S01]  /*f380*/  LDL.LU R4, [R1+0x58] ;  /* 0x0000580001047983 */ /* 0x000ee20000300800 */
[----:B------:R-:W-:Y:S01]  /*f390*/  ULDC UR4, c[0x0][0xc] ;  /* 0x0000030000047ab9 */ /* 0x000fe20000000800 */
[----:B------:R-:W-:Y:S01]  /*f3a0*/  ULDC UR5, c[0x0][0x10] ;  /* 0x0000040000057ab9 */ /* 0x000fe20000000800 */
[----:B------:R-:W3:Y:S01]  /*f3b0*/  LDC R3, c[0x0][0x14] ;  /* 0x00000500ff037b82 */ /* 0x000ee20000000800 */
[----:B------:R-:W-:Y:S01]  /*f3c0*/  UIMAD.WIDE.U32 UR4, UR4, UR5, URZ ;  /* 0x00000005040472a5 */ /* 0x000fe2000f8e003f */
[----:B------:R-:W-:Y:S01]  /*f3d0*/  PRMT R0, RZ, 0x7610, R0 ;  /* 0x00007610ff007816 */ /* 0x000fe20000000000 */
[----:B------:R-:W-:Y:S01]  /*f3e0*/  UMOV UR48, 0xffffffff ;  /* 0xffffffff00307882 */ /* 0x000fe20000000000 */
[----:B------:R-:W-:-:S03]  /*f3f0*/  UMOV UR47, 0xffffffff ;  /* 0xffffffff002f7882 */ /* 0x000fc60000000000 */
[----:B---3--:R-:W-:-:S04]  /*f400*/  IMAD.WIDE.U32 R4, R3, UR4, R4 ;  /* 0x0000000403047c25 */ /* 0x008fc8000f8e0004 */
[----:B------:R-:W-:Y:S01]  /*f410*/  IMAD R3, R3, UR5, RZ ;  /* 0x0000000503037c24 */ /* 0x000fe2000f8e02ff */
[----:B------:R-:W-:Y:S01]  /*f420*/  ULDC.64 UR4, c[0x0][0x650] ;  /* 0x0001940000047ab9 */ /* 0x000fe20000000a00 */
[----:B--2---:R-:W-:Y:S01]  /*f430*/  IMAD.MOV.U32 R7, RZ, RZ, R4 ;  /* 0x000000ffff077224 */ /* 0x004fe200078e0004 */
[----:B------:R-:W-:Y:S01]  /*f440*/  ISETP.GE.U32.AND P0, PT, R4, UR4, PT ;  /* 0x0000000404007c0c */ /* 0x000fe2000bf06070 */
[----:B------:R-:W-:-:S05]  /*f450*/  IMAD.IADD R6, R5, 0x1, R3 ;  /* 0x0000000105067824 */ /* 0x000fca00078e0203 */
[----:B------:R0:W-:Y:S01]  /*f460*/  STL [R1+0x54], R6 ;  /* 0x0000540601007387 */ /* 0x0001e20000100800 */
[----:B------:R-:W-:-:S03]  /*f470*/  ISETP.GE.U32.AND.EX P0, PT, R6, UR5, PT, P0 ;  /* 0x0000000506007c0c */ /* 0x000fc6000bf06100 */
[----:B------:R0:W-:Y:S10]  /*f480*/  STL [R1+0x58], R7 ;  /* 0x0000580701007387 */ /* 0x0001f40000100800 */
[----:B0-----:R-:W-:Y:S05]  /*f490*/  @P0 BRA `(.L_x_102) ;  /* 0x0000000400800947 */ /* 0x001fea0003800000 */
[----:B------:R-:W0:Y:S01]  /*f4a0*/  S2UR UR6, SR_CTAID.X ;  /* 0x00000000000679c3 */ /* 0x000e220000002500 */
[----:B------:R-:W-:Y:S01]  /*f4b0*/  ULDC.64 UR4, c[0x0][0x628] ;  /* 0x00018a0000047ab9 */ /* 0x000fe20000000a00 */
[----:B------:R-:W-:Y:S01]  /*f4c0*/  ULDC UR7, c[0x0][0x150] ;  /* 0x0000540000077ab9 */ /* 0x000fe20000000800 */
[----:B------:R-:W-:Y:S01]  /*f4d0*/  ISETP.NE.U32.AND P0, PT, RZ, UR4, PT ;  /* 0x00000004ff007c0c */ /* 0x000fe2000bf05070 */
[----:B------:R-:W-:Y:S01]  /*f4e0*/  ULDC UR15, c[0x0][0x630] ;  /* 0x00018c00000f7ab9 */ /* 0x000fe20000000800 */
[C---:B------:R-:W-:Y:S01]  /*f4f0*/  R2UR UR16, R7.reuse ;  /* 0x00000000071072ca */ /* 0x040fe200000e0000 */
[----:B------:R-:W-:Y:S01]  /*f500*/  ULDC UR19, c[0x0][0x154] ;  /* 0x0000550000137ab9 */ /* 0x000fe20000000800 */
[----:B------:R-:W-:Y:S01]  /*f510*/  ISETP.NE.AND.EX P0, PT, RZ, UR5, PT, P0 ;  /* 0x00000005ff007c0c */ /* 0x000fe2000bf05300 */
[----:B------:R-:W2:Y:S01]  /*f520*/  S2UR UR18, SR_CTAID.Y ;  /* 0x00000000001279c3 */ /* 0x000ea20000002600 */
[----:B------:R-:W-:Y:S02]  /*f530*/  R2UR UR17, R6 ;  /* 0x00000000061172ca */ /* 0x000fe400000e0000 */
[----:B------:R-:W-:-:S02]  /*f540*/  R2UR UR12, R7 ;  /* 0x00000000070c72ca */ /* 0x000fc400000e0000 */
[----:B------:R-:W-:Y:S02]  /*f550*/  R2UR UR13, R6 ;  /* 0x00000000060d72ca */ /* 0x000fe400000e0000 */
[----:B0-----:R-:W-:-:S05]  /*f560*/  I2FP.F32.U32 R0, UR6 ;  /* 0x0000000600007c45 */ /* 0x001fca0008201000 */
[----:B------:R-:W-:-:S04]  /*f570*/  FMUL R0, R0, UR7 ;  /* 0x0000000700007c20 */ /* 0x000fc80008400000 */
[----:B------:R0:W3:Y:S01]  /*f580*/  F2I.U32.TRUNC.NTZ R3, R0 ;  /* 0x0000000000037305 */ /* 0x0000e2000020f000 */
[----:B--2---:R-:W-:Y:S05]  /*f590*/  @!P0 BRA `(.L_x_103) ;  /* 0x0000000000308947 */ /* 0x004fea0003800000 */
        /* <DEDUP_REMOVED lines=12> */
.L_x_103:
[----:B------:R-:W-:Y:S01]  /*f660*/  USHF.R.U64 UR47, UR12, UR15, UR13 ;  /* 0x0000000f0c2f7299 */ /* 0x000fe2000800120d */
[----:B0-----:R-:W-:Y:S01]  /*f670*/  I2FP.F32.U32 R0, UR18 ;  /* 0x0000001200007c45 */ /* 0x001fe20008201000 */
[----:B------:R-:W-:Y:S02]  /*f680*/  USHF.R.U32.HI UR4, URZ, UR15, UR13 ;  /* 0x0000000f3f047299 */ /* 0x000fe4000801160d */
[----:B------:R-:W-:Y:S02]  /*f690*/  UIADD3 UR10, UP0, URZ, -UR47, URZ ;  /* 0x8000002f3f0a7290 */ /* 0x000fe4000ff1e03f */
[----:B------:R-:W-:Y:S01]  /*f6a0*/  FMUL R0, R0, UR19 ;  /* 0x0000001300007c20 */ /* 0x000fe20008400000 */
[----:B------:R-:W-:Y:S01]  /*f6b0*/  ULDC.64 UR12, c[0x0][0x620] ;  /* 0x00018800000c7ab9 */ /* 0x000fe20000000a00 */
[----:B------:R-:W-:Y:S01]  /*f6c0*/  UIADD3.X UR4, URZ, ~UR4, URZ, UP0, !UPT ;  /* 0x800000043f047290 */ /* 0x000fe200087fe43f */
[----:B------:R-:W-:Y:S01]  /*f6d0*/  UMOV UR8, UR16 ;  /* 0x0000001000087c82 */ /* 0x000fe20008000000 */
[----:B------:R-:W-:-:S02]  /*f6e0*/  UMOV UR9, UR17 ;  /* 0x0000001100097c82 */ /* 0x000fc40008000000 */
[----:B------:R-:W0:Y:S01]  /*f6f0*/  F2I.U32.TRUNC.NTZ R0, R0 ;  /* 0x0000000000007305 */ /* 0x000e22000020f000 */
[----:B------:R-:W-:Y:S02]  /*f700*/  UIMAD UR4, UR4, UR12, URZ ;  /* 0x0000000c040472a4 */ /* 0x000fe4000f8e023f */
[----:B------:R-:W-:Y:S01]  /*f710*/  UIMAD.WIDE.U32 UR8, UR10, UR12, UR8 ;  /* 0x0000000c0a0872a5 */ /* 0x000fe2000f8e0008 */
[----:B---3--:R-:W-:Y:S01]  /*f720*/  R2UR UR12, R3 ;  /* 0x00000000030c72ca */ /* 0x008fe200000e0000 */
[----:B------:R-:W-:Y:S01]  /*f730*/  UIMAD UR10, UR10, UR13, UR4 ;  /* 0x0000000d0a0a72a4 */ /* 0x000fe2000f8e0204 */
[----:B------:R-:W-:Y:S01]  /*f740*/  ULDC UR11, c[0x0][0x618] ;  /* 0x00018600000b7ab9 */ /* 0x000fe20000000800 */
[----:B------:R-:W-:Y:S02]  /*f750*/  ULDC UR21, c[0x0][0x658] ;  /* 0x0001960000157ab9 */ /* 0x000fe40000000800 */
[----:B------:R-:W-:Y:S01]  /*f760*/  UIADD3 UR10, UR9, UR10, URZ ;  /* 0x0000000a090a7290 */ /* 0x000fe2000fffe03f */
[----:B------:R-:W-:Y:S01]  /*f770*/  UMOV UR16, 0xffffffff ;  /* 0xffffffff00107882 */ /* 0x000fe20000000000 */
[----:B------:R-:W-:Y:S01]  /*f780*/  ULDC.64 UR4, c[0x0][0x640] ;  /* 0x0001900000047ab9 */ /* 0x000fe20000000a00 */
[----:B------:R-:W-:Y:S01]  /*f790*/  USHF.L.U32 UR17, UR16, UR21, URZ ;  /* 0x0000001510117299 */ /* 0x000fe2000800063f */
[----:B------:R-:W-:Y:S01]  /*f7a0*/  ISETP.NE.U32.AND P0, PT, RZ, UR4, PT ;  /* 0x00000004ff007c0c */ /* 0x000fe2000bf05070 */
[----:B------:R-:W-:Y:S01]  /*f7b0*/  USHF.R.U64 UR8, UR8, UR11, UR10 ;  /* 0x0000000b08087299 */ /* 0x000fe2000800120a */
[----:B0-----:R-:W-:Y:S01]  /*f7c0*/  R2UR UR14, R0 ;  /* 0x00000000000e72ca */ /* 0x001fe200000e0000 */
[----:B------:R-:W-:Y:S01]  /*f7d0*/  USHF.R.U32.HI UR10, URZ, UR11, UR10 ;  /* 0x0000000b3f0a7299 */ /* 0x000fe2000801160a */
[----:B------:R-:W-:Y:S01]  /*f7e0*/  ISETP.NE.AND.EX P0, PT, RZ, UR5, PT, P0 ;  /* 0x00000005ff007c0c */ /* 0x000fe2000bf05300 */
[----:B------:R-:W-:Y:S01]  /*f7f0*/  ULDC UR15, c[0x0][0x608] ;  /* 0x00018200000f7ab9 */ /* 0x000fe20000000800 */
[----:B------:R-:W-:-:S02]  /*f800*/  ULOP3.LUT UR22, URZ, UR17, URZ, 0x33, !UPT ;  /* 0x000000113f167292 */ /* 0x000fc4000f8e333f */
[----:B------:R-:W-:Y:S02]  /*f810*/  USHF.R.U64 UR17, UR8, UR15, UR10 ;  /* 0x0000000f08117299 */ /* 0x000fe4000800120a */
[----:B------:R-:W-:Y:S01]  /*f820*/  USHF.R.U32.HI UR10, URZ, UR15, UR10 ;  /* 0x0000000f3f0a7299 */ /* 0x000fe2000801160a */
[----:B------:R-:W-:Y:S01]  /*f830*/  UMOV UR19, 0x1 ;  /* 0x0000000100137882 */ /* 0x000fe20000000000 */
[----:B------:R-:W-:Y:S02]  /*f840*/  UIADD3 UR12, -UR12, URZ, URZ ;  /* 0x0000003f0c0c7290 */ /* 0x000fe4000fffe13f */
[----:B------:R-:W-:Y:S02]  /*f850*/  USHF.L.U32 UR16, UR19, UR21, URZ ;  /* 0x0000001513107299 */ /* 0x000fe4000800063f */
[----:B------:R-:W-:Y:S01]  /*f860*/  USHF.R.U64 UR19, UR17, UR21, UR10 ;  /* 0x0000001511137299 */ /* 0x000fe2000800120a */
[----:B------:R-:W-:Y:S01]  /*f870*/  ULDC UR13, c[0x0][0x144] ;  /* 0x00005100000d7ab9 */ /* 0x000fe20000000800 */
[----:B------:R-:W-:Y:S01]  /*f880*/  ULDC UR7, c[0x0][0x600] ;  /* 0x0001800000077ab9 */ /* 0x000fe20000000800 */
[----:B------:R-:W-:-:S02]  /*f890*/  UIADD3 UR20, -UR14, URZ, URZ ;  /* 0x0000003f0e147290 */ /* 0x000fc4000fffe13f */
[----:B------:R-:W-:Y:S02]  /*f8a0*/  USHF.R.U32.HI UR15, URZ, UR21, UR10 ;  /* 0x000000153f0f7299 */ /* 0x000fe4000801160a */
[----:B------:R-:W-:Y:S02]  /*f8b0*/  UIADD3 UR9, UR7, -0x1, URZ ;  /* 0xffffffff07097890 */ /* 0x000fe4000fffe03f */
[----:B------:R-:W-:Y:S01]  /*f8c0*/  UIMAD UR49, UR13, UR12, UR6 ;  /* 0x0000000c0d3172a4 */ /* 0x000fe2000f8e0206 */
[----:B------:R-:W-:Y:S01]  /*f8d0*/  ULDC UR24, c[0x0][0x148] ;  /* 0x0000520000187ab9 */ /* 0x000fe20000000800 */
[----:B------:R-:W-:Y:S01]  /*f8e0*/  ULDC UR21, c[0x0][0x648] ;  /* 0x0001920000157ab9 */ /* 0x000fe20000000800 */
[----:B------:R-:W-:Y:S01]  /*f8f0*/  ULDC UR23, c[0x0][0x638] ;  /* 0x00018e0000177ab9 */ /* 0x000fe20000000800 */
        /* <DEDUP_REMOVED lines=12> */
.L_x_104:
[----:B------:R-:W-:Y:S01]  /*f9c0*/  UISETP.NE.AND UP0, UPT, UR37, URZ, UPT ;  /* 0x0000003f2500728c */ /* 0x000fe2000bf05270 */
[----:B------:R-:W-:Y:S01]  /*f9d0*/  IMAD.MOV.U32 R0, RZ, RZ, 0x1 ;  /* 0x00000001ff007424 */ /* 0x000fe200078e00ff */
[----:B------:R-:W-:Y:S02]  /*f9e0*/  USHF.R.U64 UR4, UR14, UR21, UR15 ;  /* 0x000000150e047299 */ /* 0x000fe4000800120f */
[----:B------:R-:W-:Y:S02]  /*f9f0*/  ULOP3.LUT UR17, UR17, UR22, URZ, 0xc0, !UPT ;  /* 0x0000001611117292 */ /* 0x000fe4000f8ec03f */
[----:B------:R-:W-:Y:S02]  /*fa00*/  UIADD3 UR5, -UR4, URZ, URZ ;  /* 0x0000003f04057290 */ /* 0x000fe4000fffe13f */
[----:B------:R-:W-:Y:S02]  /*fa10*/  UIMAD UR16, UR16, UR4, UR17 ;  /* 0x00000004101072a4 */ /* 0x000fe4000f8e0211 */
[----:B------:R-:W-:-:S02]  /*fa20*/  ULOP3.LUT UR9, UR8, UR9, URZ, 0xc0, !UPT ;  /* 0x0000000908097292 */ /* 0x000fc4000f8ec03f */
[----:B------:R-:W-:Y:S02]  /*fa30*/  @UP0 UIMAD UR49, UR24, UR20, UR18 ;  /* 0x00000014183102a4 */ /* 0x000fe4000f8e0212 */
[----:B------:R-:W-:-:S03]  /*fa40*/  UIMAD UR4, UR5, UR23, UR19 ;  /* 0x00000017050472a4 */ /* 0x000fc6000f8e0213 */
[----:B------:R-:W-:Y:S01]  /*fa50*/  ULDC UR5, c[0x0][0x610] ;  /* 0x0001840000057ab9 */ /* 0x000fe20000000800 */
[----:B------:R-:W-:Y:S02]  /*fa60*/  UIMAD UR4, UR4, UR7, UR9 ;  /* 0x00000007040472a4 */ /* 0x000fe4000f8e0209 */
[----:B------:R-:W-:-:S04]  /*fa70*/  UIMAD UR49, UR16, UR5, UR49 ;  /* 0x00000005103172a4 */ /* 0x000fc8000f8e0231 */
[----:B------:R-:W-:Y:S02]  /*fa80*/  USEL UR48, UR4, UR49, !UP0 ;  /* 0x0000003104307287 */ /* 0x000fe4000c000000 */
[----:B------:R-:W-:-:S12]  /*fa90*/  USEL UR49, UR49, UR4, !UP0 ;  /* 0x0000000431317287 */ /* 0x000fd8000c000000 */
.L_x_102:
[----:B------:R-:W-:-:S13]  /*faa0*/  LOP3.LUT P0, RZ, R0, 0xff, RZ, 0xc0, !PT ;  /* 0x000000ff00ff7812 */ /* 0x000fda000780c0ff */
[----:B------:R-:W-:Y:S05]  /*fab0*/  @P0 BRA `(.L_x_105) ;  /* 0xffffff1800a00947 */ /* 0x000fea000383ffff */
[----:B------:R-:W-:Y:S05]  /*fac0*/  EXIT ;  /* 0x000000000000794d */ /* 0x000fea0003800000 */
.L_x_8:
[----:B------:R-:W2:Y:S01]  /*fad0*/  LDL R5, [R1+0x58] ;  /* 0x0000580001057983 */ /* 0x000ea20000100800 */
[----:B------:R-:W-:-:S03]  /*fae0*/  ULDC.64 UR4, c[0x0][0x650] ;  /* 0x0001940000047ab9 */ /* 0x000fc60000000a00 */
[----:B------:R-:W3:Y:S01]  /*faf0*/  LDL R4, [R1+0x54] ;  /* 0x0000540001047983 */ /* 0x000ee20000100800 */
[----:B------:R-:W-:Y:S01]  /*fb00*/  PRMT R0, RZ, 0x7610, R0 ;  /* 0x00007610ff007816 */ /* 0x000fe20000000000 */
[----:B------:R-:W-:Y:S02]  /*fb10*/  IMAD.MOV.U32 R2, RZ, RZ, -0x1 ;  /* 0xffffffffff027424 */ /* 0x000fe400078e00ff */
[----:B------:R-:W-:Y:S02]  /*fb20*/  IMAD.MOV.U32 R3, RZ, RZ, -0x1 ;  /* 0xffffffffff037424 */ /* 0x000fe400078e00ff */
[----:B------:R-:W-:Y:S01]  /*fb30*/  IMAD.MOV.U32 R10, RZ, RZ, -0x1 ;  /* 0xffffffffff0a7424 */ /* 0x000fe200078e00ff */
[----:B--2---:R-:W-:-:S04]  /*fb40*/  ISETP.GE.U32.AND P0, PT, R5, UR4, PT ;  /* 0x0000000405007c0c */ /* 0x004fc8000bf06070 */
[----:B---3--:R-:W-:-:S13]  /*fb50*/  ISETP.GE.U32.AND.EX P0, PT, R4, UR5, PT, P0 ;  /* 0x0000000504007c0c */ /* 0x008fda000bf06100 */
        /* <DEDUP_REMOVED lines=21> */
.L_x_107:
[----:B------:R-:W-:Y:S01]  /*fcb0*/  USHF.R.U64 UR4, UR14, UR19, UR15 ;  /* 0x000000130e047299 */ /* 0x000fe2000800120f */
[----:B------:R-:W-:Y:S01]  /*fcc0*/  R2UR UR7, R4 ;  /* 0x00000000040772ca */ /* 0x000fe200000e0000 */
[----:B------:R-:W-:Y:S02]  /*fcd0*/  USHF.R.U32.HI UR5, URZ, UR19, UR15 ;  /* 0x000000133f057299 */ /* 0x000fe4000801160f */
[----:B------:R-:W-:Y:S01]  /*fce0*/  UIADD3 UR13, UP0, URZ, -UR4, URZ ;  /* 0x800000043f0d7290 */ /* 0x000fe2000ff1e03f */
[----:B------:R-:W-:Y:S01]  /*fcf0*/  ULDC.64 UR14, c[0x0][0x620] ;  /* 0x00018800000e7ab9 */ /* 0x000fe20000000a00 */
[----:B------:R-:W-:Y:S02]  /*fd00*/  UMOV UR6, UR20 ;  /* 0x0000001400067c82 */ /* 0x000fe40008000000 */
[----:B------:R-:W-:Y:S02]  /*fd10*/  UIADD3.X UR5, URZ, ~UR5, URZ, UP0, !UPT ;  /* 0x800000053f057290 */ /* 0x000fe400087fe43f */
[----:B------:R-:W-:-:S02]  /*fd20*/  UISETP.NE.AND UP1, UPT, UR37, URZ, UPT ;  /* 0x0000003f2500728c */ /* 0x000fc4000bf25270 */
[----:B------:R-:W-:Y:S02]  /*fd30*/  UIMAD UR5, UR5, UR14, URZ ;  /* 0x0000000e050572a4 */ /* 0x000fe4000f8e023f */
[----:B------:R-:W-:Y:S02]  /*fd40*/  UIMAD.WIDE.U32 UR6, UR13, UR14, UR6 ;  /* 0x0000000e0d0672a5 */ /* 0x000fe4000f8e0006 */
[----:B------:R-:W-:Y:S01]  /*fd50*/  UIMAD UR5, UR13, UR15, UR5 ;  /* 0x0000000f0d0572a4 */ /* 0x000fe2000f8e0205 */
[----:B------:R-:W-:Y:S02]  /*fd60*/  ULDC UR14, c[0x0][0x608] ;  /* 0x00018200000e7ab9 */ /* 0x000fe40000000800 */
[----:B------:R-:W-:Y:S01]  /*fd70*/  ULDC UR13, c[0x0][0x618] ;  /* 0x00018600000d7ab9 */ /* 0x000fe20000000800 */
[----:B------:R-:W-:Y:S01]  /*fd80*/  UIADD3 UR5, UR7, UR5, URZ ;  /* 0x0000000507057290 */ /* 0x000fe2000fffe03f */
[----:B------:R-:W-:Y:S01]  /*fd90*/  ULDC UR22, c[0x0][0x658] ;  /* 0x0001960000167ab9 */ /* 0x000fe20000000800 */
[----:B------:R-:W-:-:S02]  /*fda0*/  @UP1 UIMAD UR8, UR11, UR12, UR10 ;  /* 0x0000000c0b0812a4 */ /* 0x000fc4000f8e020a */
[----:B------:R-:W-:Y:S02]  /*fdb0*/  USHF.R.U64 UR17, UR6, UR13, UR5 ;  /* 0x0000000d06117299 */ /* 0x000fe40008001205 */
[----:B------:R-:W-:Y:S01]  /*fdc0*/  USHF.R.U32.HI UR5, URZ, UR13, UR5 ;  /* 0x0000000d3f057299 */ /* 0x000fe20008011605 */
[----:B------:R-:W-:Y:S01]  /*fdd0*/  ULDC.64 UR6, c[0x0][0x640] ;  /* 0x0001900000067ab9 */ /* 0x000fe20000000a00 */
[----:B------:R-:W-:Y:S01]  /*fde0*/  UMOV UR10, 0xffffffff ;  /* 0xffffffff000a7882 */ /* 0x000fe20000000000 */
[----:B------:R-:W-:Y:S01]  /*fdf0*/  ISETP.NE.U32.AND P0, PT, RZ, UR6, PT ;  /* 0x00000006ff007c0c */ /* 0x000fe2000bf05070 */
[----:B------:R-:W-:Y:S02]  /*fe00*/  USHF.R.U64 UR18, UR17, UR14, UR5 ;  /* 0x0000000e11127299 */ /* 0x000fe40008001205 */
[----:B------:R-:W-:Y:S01]  /*fe10*/  USHF.R.U32.HI UR5, URZ, UR14, UR5 ;  /* 0x0000000e3f057299 */ /* 0x000fe20008011605 */
[----:B------:R-:W-:Y:S01]  /*fe20*/  ISETP.NE.AND.EX P0, PT, RZ, UR7, PT, P0 ;  /* 0x00000007ff007c0c */ /* 0x000fe2000bf05300 */
[----:B------:R-:W-:-:S02]  /*fe30*/  USHF.L.U32 UR11, UR10, UR22, URZ ;  /* 0x000000160a0b7299 */ /* 0x000fc4000800063f */
[----:B------:R-:W-:Y:S01]  /*fe40*/  USHF.R.U64 UR19, UR18, UR22, UR5 ;  /* 0x0000001612137299 */ /* 0x000fe20008001205 */
[----:B------:R-:W-:Y:S01]  /*fe50*/  ULDC UR20, c[0x0][0x600] ;  /* 0x0001800000147ab9 */ /* 0x000fe20000000800 */
[----:B------:R-:W-:Y:S02]  /*fe60*/  USHF.R.U32.HI UR10, URZ, UR22, UR5 ;  /* 0x000000163f0a7299 */ /* 0x000fe40008011605 */
[----:B------:R-:W-:Y:S02]  /*fe70*/  UIADD3 UR21, UR20, -0x1, URZ ;  /* 0xffffffff14157890 */ /* 0x000fe4000fffe03f */
[----:B------:R-:W-:Y:S01]  /*fe80*/  ULOP3.LUT UR26, URZ, UR11, URZ, 0x33, !UPT ;  /* 0x0000000b3f1a7292 */ /* 0x000fe2000f8e333f */
        /* <DEDUP_REMOVED lines=17> */
.L_x_108:
[----:B------:R-:W-:Y:S01]  /*ffa0*/  USHF.R.U64 UR6, UR5, UR23, UR10 ;  /* 0x0000001705067299 */ /* 0x000fe2000800120a */
[----:B------:R-:W-:Y:S01]  /*ffb0*/  IMAD.MOV.U32 R0, RZ, RZ, 0x1 ;  /* 0x00000001ff007424 */ /* 0x000fe200078e00ff */
[----:B------:R-:W-:Y:S01]  /*ffc0*/  USHF.L.U32 UR25, UR25, UR22, URZ ;  /* 0x0000001619197299 */ /* 0x000fe2000800063f */
[----:B------:R-:W-:Y:S01]  /*ffd0*/  IMAD.U32 R10, RZ, RZ, UR4 ;  /* 0x00000004ff0a7e24 */ /* 0x000fe2000f8e00ff */
[----:B------:R-:W-:Y:S02]  /*ffe0*/  ULOP3.LUT UR5, UR18, UR26, URZ, 0xc0, !UPT ;  /* 0x0000001a12057292 */ /* 0x000fe4000f8ec03f */
[----:B------:R-:W-:Y:S02]  /*fff0*/  UIADD3 UR7, -UR6, URZ, URZ ;  /* 0x0000003f06077290 */ /* 0x000fe4000fffe13f */
[----:B------:R-:W-:Y:S02]  /*10000*/  UIMAD UR6, UR25, UR6, UR5 ;  /* 0x00000006190672a4 */ /* 0x000fe4000f8e0205 */
[----:B------:R-:W-:-:S02]  /*10010*/  ULOP3.LUT UR17, UR17, UR21, URZ, 0xc0, !UPT ;  /* 0x0000001511117292 */ /* 0x000fc4000f8ec03f */
[----:B------:R-:W-:Y:S02]  /*10020*/  UIMAD UR5, UR7, UR24, UR19 ;  /* 0x00000018070572a4 */ /* 0x000fe4000f8e0213 */
[----:B------:R-:W-:Y:S01]  /*10030*/  UISETP.NE.AND UP0, UPT, UR37, URZ, UPT ;  /* 0x0000003f2500728c */ /* 0x000fe2000bf05270 */
[----:B------:R-:W-:Y:S01]  /*10040*/  ULDC UR7, c[0x0][0x610] ;  /* 0x0001840000077ab9 */ /* 0x000fe20000000800 */
[----:B------:R-:W-:Y:S02]  /*10050*/  UIMAD UR5, UR5, UR20, UR17 ;  /* 0x00000014050572a4 */ /* 0x000fe4000f8e0211 */
[----:B------:R-:W-:-:S04]  /*10060*/  UIMAD UR8, UR6, UR7, UR8 ;  /* 0x00000007060872a4 */ /* 0x000fc8000f8e0208 */
[----:B------:R-:W-:Y:S02]  /*10070*/  USEL UR6, UR5, UR8, !UP0 ;  /* 0x0000000805067287 */ /* 0x000fe4000c000000 */
[----:B------:R-:W-:-:S04]  /*10080*/  USEL UR8, UR8, UR5, !UP0 ;  /* 0x0000000508087287 */ /* 0x000fc8000c000000 */
[----:B------:R-:W-:Y:S02]  /*10090*/  IMAD.U32 R3, RZ, RZ, UR6 ;  /* 0x00000006ff037e24 */ /* 0x000fe4000f8e00ff */
[----:B------:R-:W-:-:S07]  /*100a0*/  IMAD.U32 R2, RZ, RZ, UR8 ;  /* 0x00000008ff027e24 */ /* 0x000fce000f8e00ff */
.L_x_106:
[----:B------:R-:W-:-:S08]  /*100b0*/  NOP ;  /* 0x0000000000007918 */ /* 0x000fd00000000000 */
[----:B0-----:R-:W0:-:S00]  /*100c0*/  USETMAXREG.DEALLOC.CTAPOOL 0x18 ;  /* 0x00000018000079c8 */ /* 0x001e0000080e0500 */
[----:B------:R-:W-:-:S13]  /*100d0*/  ISETP.NE.AND P0, PT, RZ, UR9, PT ;  /* 0x00000009ff007c0c */ /* 0x000fda000bf05270 */
[----:B------:R-:W-:Y:S05]  /*100e0*/  @P0 EXIT ;  /* 0x000000000000094d */ /* 0x000fea0003800000 */
[----:B0-----:R-:W-:Y:S01]  /*100f0*/  LOP3.LUT P0, RZ, R0, 0xff, RZ, 0xc0, !PT ;  /* 0x000000ff00ff7812 */ /* 0x001fe2000780c0ff */
[----:B------:R-:W-:Y:S02]  /*10100*/  IMAD.MOV.U32 R7, RZ, RZ, 0x1 ;  /* 0x00000001ff077424 */ /* 0x000fe400078e00ff */
[----:B------:R-:W-:-:S10]  /*10110*/  IMAD.MOV.U32 R6, RZ, RZ, RZ ;  /* 0x000000ffff067224 */ /* 0x000fd400078e00ff */
[----:B------:R-:W-:Y:S05]  /*10120*/  @!P0 BRA `(.L_x_109) ;  /* 0x0000000c00748947 */ /* 0x000fea0003800000 */
[----:B------:R-:W0:Y:S01]  /*10130*/  S2R R0, SR_CgaCtaId ;  /* 0x0000000000007919 */ /* 0x000e220000008800 */
[----:B------:R-:W-:Y:S01]  /*10140*/  ULDC UR4, c[0x0][0x28c] ;  /* 0x0000a30000047ab9 */ /* 0x000fe20000000800 */
[----:B------:R-:W-:Y:S01]  /*10150*/  ULDC UR6, c[0x0][0x658] ;  /* 0x0001960000067ab9 */ /* 0x000fe20000000800 */
[----:B------:R-:W-:Y:S01]  /*10160*/  UIADD3 UR10, UR4, 0x1f, URZ ;  /* 0x0000001f040a7890 */ /* 0x000fe2000fffe03f */
[----:B------:R-:W-:Y:S01]  /*10170*/  IMAD.MOV.U32 R5, RZ, RZ, 0x700 ;  /* 0x00000700ff057424 */ /* 0x000fe200078e00ff */
[----:B------:R-:W-:Y:S01]  /*10180*/  UMOV UR7, 0xffffffff ;  /* 0xffffffff00077882 */ /* 0x000fe20000000000 */
[----:B------:R-:W-:Y:S01]  /*10190*/  ULDC UR5, c[0x0][0x600] ;  /* 0x0001800000057ab9 */ /* 0x000fe20000000800 */
[----:B------:R-:W-:Y:S01]  /*101a0*/  UMOV UR9, 0x1 ;  /* 0x0000000100097882 */ /* 0x000fe20000000000 */
[----:B------:R-:W-:Y:S01]  /*101b0*/  USHF.L.U32 UR7, UR7, UR6, URZ ;  /* 0x0000000607077299 */ /* 0x000fe2000800063f */
[----:B------:R-:W-:Y:S01]  /*101c0*/  BSSY B0, `(.L_x_109) ;  /* 0x00000d3000007945 */ /* 0x000fe20003800000 */
[----:B------:R-:W-:Y:S01]  /*101d0*/  UIADD3 UR4, UR5, -0x1, URZ ;  /* 0xffffffff05047890 */ /* 0x000fe2000fffe03f */
[----:B------:R-:W-:Y:S01]  /*101e0*/  IMAD.MOV.U32 R9, RZ, RZ, 0x1 ;  /* 0x00000001ff097424 */ /* 0x000fe200078e00ff */
[----:B------:R-:W-:Y:S01]  /*101f0*/  USHF.R.S32.HI UR11, URZ, 0x1f, UR10 ;  /* 0x0000001f3f0b7899 */ /* 0x000fe2000801140a */
[----:B------:R-:W-:Y:S01]  /*10200*/  IMAD.MOV.U32 R7, RZ, RZ, 0x1 ;  /* 0x00000001ff077424 */ /* 0x000fe200078e00ff */
[----:B------:R-:W-:Y:S01]  /*10210*/  ULDC UR8, c[0x0][0xc] ;  /* 0x0000030000087ab9 */ /* 0x000fe20000000800 */
[----:B------:R-:W-:Y:S01]  /*10220*/  USHF.L.U32 UR5, UR9, UR6, URZ ;  /* 0x0000000609057299 */ /* 0x000fe2000800063f */
[----:B------:R-:W-:Y:S01]  /*10230*/  IMAD.MOV.U32 R6, RZ, RZ, RZ ;  /* 0x000000ffff067224 */ /* 0x000fe200078e00ff */
[----:B------:R-:W-:Y:S01]  /*10240*/  ULEA.HI UR11, UR11, UR10, URZ, 0x5 ;  /* 0x0000000a0b0b7291 */ /* 0x000fe2000f8f283f */
[----:B------:R-:W-:Y:S01]  /*10250*/  ULDC UR9, c[0x0][0x10] ;  /* 0x0000040000097ab9 */ /* 0x000fe20000000800 */
[----:B------:R-:W-:-:S02]  /*10260*/  ULOP3.LUT UR6, URZ, UR7, URZ, 0x33, !UPT ;  /* 0x000000073f067292 */ /* 0x000fc4000f8e333f */
[----:B------:R-:W-:Y:S01]  /*10270*/  UIMAD.WIDE.U32 UR8, UR8, UR9, URZ ;  /* 0x00000009080872a5 */ /* 0x000fe2000f8e003f */
[----:B------:R-:W-:Y:S01]  /*10280*/  ULDC UR7, c[0x0][0x14] ;  /* 0x0000050000077ab9 */ /* 0x000fe20000000800 */
[----:B------:R-:W-:Y:S02]  /*10290*/  USHF.R.S32.HI UR19, URZ, 0x5, UR11 ;  /* 0x000000053f137899 */ /* 0x000fe4000801140b */
[----:B------:R-:W-:Y:S02]  /*102a0*/  UIMAD.WIDE.U32 UR22, UR8, UR7, URZ ;  /* 0x00000007081672a5 */ /* 0x000fe4000f8e003f */
[----:B------:R-:W-:Y:S02]  /*102b0*/  UIMAD UR13, UR9, UR7, URZ ;  /* 0x00000007090d72a4 */ /* 0x000fe4000f8e023f */
[----:B------:R-:W-:Y:S01]  /*102c0*/  ULOP3.LUT UR26, UR36, 0x2, URZ, 0xfc, !UPT ;  /* 0x00000002241a7892 */ /* 0x000fe2000f8efc3f */
[----:B0-----:R-:W-:Y:S01]  /*102d0*/  LOP3.LUT R0, R0, 0x1, RZ, 0xc0, !PT ;  /* 0x0000000100007812 */ /* 0x001fe200078ec0ff */
[----:B------:R-:W-:-:S02]  /*102e0*/  UIADD3 UR13, UR23, UR13, URZ ;  /* 0x0000000d170d7290 */ /* 0x000fc4000fffe03f */
[----:B------:R-:W-:Y:S02]  /*102f0*/  UIADD3 UR27, UR19, 0x1, URZ ;  /* 0x00000001131b7890 */ /* 0x000fe4000fffe03f */
[----:B------:R-:W-:Y:S01]  /*10300*/  IMAD R16, R0, R5, 0x2c180 ;  /* 0x0002c18000107424 */ /* 0x000fe200078e0205 */
[----:B------:R-:W-:-:S09]  /*10310*/  ULDC.64 UR24, c[0x0][0x198] ;  /* 0x0000660000187ab9 */ /* 0x000fd20000000a00 */
.L_x_120:
[----:B------:R-:W-:-:S03]  /*10320*/  UMOV UR7, 0xffffffff ;  /* 0xffffffff00077882 */ /* 0x000fc60000000000 */
[----:B------:R-:W-:Y:S05]  /*10330*/  BRA.DIV UR7, `(.L_x_110) ;  /* 0x0000001207dc7947 */ /* 0x000fea000b800000 */
[----:B------:R-:W-:-:S13]  /*10340*/  ELECT P6, URZ, PT ;  /* 0x00000000003f782f */ /* 0x000fda00038c0000 */
.L_x_138:
[----:B------:R-:W0:Y:S01]  /*10350*/  LDC R4, c[0x0][0x28c] ;  /* 0x0000a300ff047b82 */ /* 0x000e220000000800 */
[----:B------:R-:W-:Y:S01]  /*10360*/  BSSY B1, `(.L_x_111) ;  /* 0x000003b000017945 */ /* 0x000fe20003800000 */
[----:B0-----:R-:W-:-:S13]  /*10370*/  ISETP.LT.OR P6, PT, R4, 0x1, !P6 ;  /* 0x000000010400780c */ /* 0x001fda00077c1670 */
[----:B------:R-:W-:Y:S05]  /*10380*/  @P6 BRA `(.L_x_112) ;  /* 0x0000000000e06947 */ /* 0x000fea0003800000 */
[----:B------:R-:W-:Y:S02]  /*10390*/  IMAD R3, R3, 0x2, R0 ;  /* 0x0000000203037824 */ /* 0x000fe400078e0200 */
[----:B------:R-:W-:Y:S02]  /*103a0*/  IMAD.SHL.U32 R2, R2, 0x200, RZ ;  /* 0x0000020002027824 */ /* 0x000fe400078e00ff */
[----:B------:R-:W-:Y:S02]  /*103b0*/  IMAD R3, R3, 0x38, RZ ;  /* 0x0000003803037824 */ /* 0x000fe400078e02ff */
[----:B------:R-:W-:Y:S02]  /*103c0*/  IMAD.MOV.U32 R12, RZ, RZ, RZ ;  /* 0x000000ffff0c7224 */ /* 0x000fe400078e00ff */
[----:B------:R-:W-:Y:S02]  /*103d0*/  IMAD.U32 R13, RZ, RZ, UR27 ;  /* 0x0000001bff0d7e24 */ /* 0x000fe4000f8e00ff */
[----:B------:R-:W-:-:S02]  /*103e0*/  IMAD.MOV.U32 R4, RZ, RZ, R7 ;  /* 0x000000ffff047224 */ /* 0x000fc400078e0007 */
[----:B------:R-:W-:-:S07]  /*103f0*/  IMAD.MOV.U32 R5, RZ, RZ, R6 ;  /* 0x000000ffff057224 */ /* 0x000fce00078e0006 */
.L_x_115:
[----:B------:R-:W0:Y:S01]  /*10400*/  S2R R11, SR_CgaCtaId ;  /* 0x00000000000b7919 */ /* 0x000e220000008800 */
[----:B------:R-:W-:Y:S01]  /*10410*/  MOV R8, 0x400 ;  /* 0x0000040000087802 */ /* 0x000fe20000000f00 */
[----:B------:R-:W1:Y:S03]  /*10420*/  S2R R15, SR_TID.X ;  /* 0x00000000000f7919 */ /* 0x000e660000002100 */
[----:B0-----:R-:W-:Y:S02]  /*10430*/  LEA R14, R11, R8, 0x18 ;  /* 0x000000080b0e7211 */ /* 0x001fe400078ec0ff */
[----:B------:R-:W-:Y:S02]  /*10440*/  SHF.L.U32 R8, R4, 0x1f, RZ ;  /* 0x0000001f04087819 */ /* 0x000fe400000006ff */
[----:B-1----:R-:W-:Y:S01]  /*10450*/  LOP3.LUT P1, RZ, R15, 0x7f, RZ, 0xc0, !PT ;  /* 0x0000007f0fff7812 */ /* 0x002fe2000782c0ff */
[----:B------:R-:W-:-:S04]  /*10460*/  IMAD R11, R5, 0x8, R14 ;  /* 0x00000008050b7824 */ /* 0x000fc800078e020e */
[----:B------:R-:W0:Y:S02]  /*10470*/  SYNCS.PHASECHK.TRANS64.TRYWAIT P0, [R11+URZ+0x58], R8 ;  /* 0x000058080b0075a7 */ /* 0x000e24000800017f */
[----:B0-----:R-:W-:Y:S06]  /*10480*/  @!P0 BRA `(.L_x_113) ;  /* 0x0000001000a88947 */ /* 0x001fec0003800000 */
.L_x_139:
[----:B0-----:R-:W0:Y:S01]  /*10490*/  @!P1 LDC R8, c[0x0][0x500] ;  /* 0x00014000ff089b82 */ /* 0x001e220000000800 */
[----:B------:R-:W-:-:S04]  /*104a0*/  UPRMT UR7, UR26, 0x9910, URZ ;  /* 0x000099101a077896 */ /* 0x000fc8000800003f */
[----:B------:R-:W-:-:S06]  /*104b0*/  UISETP.NE.AND UP0, UPT, UR7, 0x2, UPT ;  /* 0x000000020700788c */ /* 0x000fcc000bf05270 */
[----:B------:R-:W-:Y:S01]  /*104c0*/  PLOP3.LUT P0, PT, PT, PT, UP0, 0x80, 0x0 ;  /* 0x000000000000781c */ /* 0x000fe20003f0f008 */
[----:B0-----:R0:W-:-:S12]  /*104d0*/  @!P1 SYNCS.ARRIVE.TRANS64 RZ, [R11+URZ], R8 ;  /* 0x000000080bff99a7 */ /* 0x0011d8000800003f */
[----:B------:R-:W-:Y:S05]  /*104e0*/  @P0 BRA `(.L_x_114) ;  /* 0x0000000000040947 */ /* 0x000fea0003800000 */
[----:B------:R-:W-:Y:S01]  /*104f0*/  BPT.TRAP 0x1 ;  /* 0x000000040000795c */ /* 0x000fe20000300000 */
.L_x_114:
[----:B------:R-:W-:Y:S01]  /*10500*/  R2UR UR20, R14 ;  /* 0x000000000e1472ca */ /* 0x000fe200000e0000 */
[----:B------:R-:W-:Y:S01]  /*10510*/  IMAD R14, R5, 0x4000, R14 ;  /* 0x00004000050e7824 */ /* 0x000fe200078e020e */
[----:B------:R-:W-:Y:S01]  /*10520*/  R2UR UR9, R11 ;  /* 0x000000000b0972ca */ /* 0x000fe200000e0000 */
[----:B0-----:R-:W-:Y:S01]  /*10530*/  IMAD R8, R5, 0xe00, R16 ;  /* 0x00000e0005087824 */ /* 0x001fe200078e0210 */
[----:B------:R-:W-:Y:S01]  /*10540*/  UIADD3 UR14, UP0, UR24, 0xf0, URZ ;  /* 0x000000f0180e7890 */ /* 0x000fe2000ff1e03f */
[----:B------:R-:W-:Y:S01]  /*10550*/  VIADD R13, R13, 0xffffffff ;  /* 0xffffffff0d0d7836 */ /* 0x000fe20000000000 */
[----:B------:R-:W-:Y:S01]  /*10560*/  R2UR UR7, R14 ;  /* 0x000000000e0772ca */ /* 0x000fe200000e0000 */
[----:B------:R-:W-:Y:S01]  /*10570*/  UIADD3 UR28, UP1, UR24, 0x1f0, URZ ;  /* 0x000001f0181c7890 */ /* 0x000fe2000ff3e03f */
[----:B------:R-:W-:Y:S01]  /*10580*/  R2UR UR8, R8 ;  /* 0x00000000080872ca */ /* 0x000fe200000e0000 */
[----:B------:R-:W-:Y:S01]  /*10590*/  UIADD3.X UR15, URZ, UR25, URZ, UP0, !UPT ;  /* 0x000000193f0f7290 */ /* 0x000fe200087fe43f */
[----:B------:R-:W-:Y:S01]  /*105a0*/  R2UR UR11, R2 ;  /* 0x00000000020b72ca */ /* 0x000fe200000e0000 */
[----:B------:R-:W-:Y:S01]  /*105b0*/  VIADD R5, R5, 0x1 ;  /* 0x0000000105057836 */ /* 0x000fe20000000000 */
[----:B------:R-:W-:Y:S01]  /*105c0*/  R2UR UR10, R12 ;  /* 0x000000000c0a72ca */ /* 0x000fe200000e0000 */
[----:B------:R-:W-:Y:S01]  /*105d0*/  UIADD3.X UR29, URZ, UR25, URZ, UP1, !UPT ;  /* 0x000000193f1d7290 */ /* 0x000fe20008ffe43f */
[----:B------:R-:W-:Y:S01]  /*105e0*/  R2UR UR12, R10 ;  /* 0x000000000a0c72ca */ /* 0x000fe200000e0000 */
[----:B------:R-:W-:Y:S01]  /*105f0*/  UMOV UR16, 0x0 ;  /* 0x0000000000107882 */ /* 0x000fe20000000000 */
[----:B------:R-:W-:Y:S01]  /*10600*/  R2UR UR21, R3 ;  /* 0x00000000031572ca */ /* 0x000fe200000e0000 */
[----:B------:R-:W-:Y:S01]  /*10610*/  UMOV UR17, 0x10000000 ;  /* 0x1000000000117882 */ /* 0x000fe20000000000 */
[----:B------:R-:W-:Y:S01]  /*10620*/  ISETP.GT.AND P1, PT, R13, 0x1, PT ;  /* 0x000000010d00780c */ /* 0x000fe20003f24270 */
[----:B------:R-:W-:Y:S01]  /*10630*/  UIADD3 UR18, UR7, 0x180, URZ ;  /* 0x0000018007127890 */ /* 0x000fe2000fffe03f */
[----:B------:R-:W-:Y:S01]  /*10640*/  ISETP.NE.AND P0, PT, R5, 0xb, PT ;  /* 0x0000000b0500780c */ /* 0x000fe20003f05270 */
[----:B------:R-:W-:Y:S01]  /*10650*/  UIADD3 UR7, UR20, UR8, URZ ;  /* 0x0000000814077290 */ /* 0x000fe2000fffe03f */
[----:B------:R-:W-:Y:S01]  /*10660*/  VIADD R12, R12, 0x20 ;  /* 0x000000200c0c7836 */ /* 0x000fe20000000000 */
[----:B------:R-:W-:Y:S01]  /*10670*/  UMOV UR30, 0x30000 ;  /* 0x00030000001e7882 */ /* 0x000fe20000000000 */
[----:B------:R-:W-:-:S02]  /*10680*/  SEL R11, RZ, 0x1, P0 ;  /* 0x00000001ff0b7807 */ /* 0x000fc40000000000 */
[----:B------:R-:W-:Y:S01]  /*10690*/  UMOV UR8, UR18 ;  /* 0x0000001200087c82 */ /* 0x000fe20008000000 */
[----:B------:R-:W-:Y:S01]  /*106a0*/  SEL R5, R5, RZ, P0 ;  /* 0x000000ff05057207 */ /* 0x000fe20000000000 */
[----:B------:R0:W-:Y:S01]  /*106b0*/  UTMALDG.3D [UR8], [UR14], desc[UR16] ;  /* 0x000010080e0075b4 */ /* 0x0001e20008011000 */
[----:B------:R-:W-:Y:S01]  /*106c0*/  LOP3.LUT R4, R4, R11, RZ, 0x3c, !PT ;  /* 0x0000000b04047212 */ /* 0x000fe200078e3cff */
[----:B0-----:R-:W-:Y:S01]  /*106d0*/  UMOV UR11, UR21 ;  /* 0x00000015000b7c82 */ /* 0x001fe20008000000 */
[----:B------:R-:W-:Y:S02]  /*106e0*/  UMOV UR8, UR7 ;  /* 0x0000000700087c82 */ /* 0x000fe40008000000 */
[----:B------:R0:W-:Y:S02]  /*106f0*/  UTMALDG.3D.MULTICAST [UR8], [UR28], UR30, desc[UR16] ;  /* 0x000010081c0073b4 */ /* 0x0001e4000801181e */
[----:B0-----:R-:W-:Y:S05]  /*10700*/  @P1 BRA `(.L_x_115) ;  /* 0xfffffffc003c1947 */ /* 0x001fea000383ffff */
.L_x_112:
[----:B------:R-:W-:Y:S05]  /*10710*/  BSYNC B1 ;  /* 0x0000000000017941 */ /* 0x000fea0003800000 */
.L_x_111:
[----:B------:R-:W2:Y:S01]  /*10720*/  LDL.LU R15, [R1+0x54] ;  /* 0x00005400010f7983 */ /* 0x000ea20000300800 */
[----:B------:R-:W-:Y:S01]  /*10730*/  LOP3.LUT P0, RZ, R9, 0xff, RZ, 0xc0, !PT ;  /* 0x000000ff09ff7812 */ /* 0x000fe2000780c0ff */
[----:B------:R-:W-:Y:S01]  /*10740*/  VIADD R5, R6, UR19 ;  /* 0x0000001306057c36 */ /* 0x000fe20008000000 */
[----:B------:R-:W-:Y:S01]  /*10750*/  ULDC.64 UR8, c[0x0][0x650] ;  /* 0x0001940000087ab9 */ /* 0x000fe20000000a00 */
[----:B------:R-:W3:Y:S01]  /*10760*/  LDL.LU R14, [R1+0x58] ;  /* 0x00005800010e7983 */ /* 0x000ee20000300800 */
[----:B------:R-:W-:Y:S01]  /*10770*/  UISETP.GE.U32.AND UP0, UPT, UR19, 0xb, UPT ;  /* 0x0000000b1300788c */ /* 0x000fe2000bf06070 */
[----:B------:R-:W-:Y:S01]  /*10780*/  BSSY B1, `(.L_x_116) ;  /* 0x0000074000017945 */ /* 0x000fe20003800000 */
[----:B------:R-:W-:Y:S01]  /*10790*/  IMAD.MOV.U32 R10, RZ, RZ, -0x1 ;  /* 0xffffffffff0a7424 */ /* 0x000fe200078e00ff */
[----:B------:R-:W-:-:S03]  /*107a0*/  PRMT R9, RZ, 0x7610, R9 ;  /* 0x00007610ff097816 */ /* 0x000fc60000000009 */
[----:B------:R-:W-:-:S03]  /*107b0*/  PLOP3.LUT P1, PT, PT, PT, UP0, 0x80, 0x0 ;  /* 0x000000000000781c */ /* 0x000fc60003f2f008 */
[----:B------:R-:W0:Y:S01]  /*107c0*/  @P0 S2R R3, SR_CgaCtaId ;  /* 0x0000000000030919 */ /* 0x000e220000008800 */
[----:B------:R-:W-:-:S04]  /*107d0*/  @P0 MOV R2, 0x400 ;  /* 0x0000040000020802 */ /* 0x000fc80000000f00 */
[----:B0-----:R-:W-:-:S04]  /*107e0*/  @P0 LEA R2, R3, R2, 0x18 ;  /* 0x0000000203020211 */ /* 0x001fc800078ec0ff */
[----:B------:R0:W-:Y:S01]  /*107f0*/  @P0 SYNCS.ARRIVE.TRANS64.A1T0 RZ, [R2+URZ+0xc8], RZ ;  /* 0x0000c8ff02ff09a7 */ /* 0x0001e2000810003f */
[----:B------:R-:W-:Y:S01]  /*10800*/  ISETP.GT.U32.AND P0, PT, R5, 0xa, PT ;  /* 0x0000000a0500780c */ /* 0x000fe20003f04070 */
[----:B0-----:R-:W-:-:S05]  /*10810*/  IMAD.U32 R2, RZ, RZ, UR19 ;  /* 0x00000013ff027e24 */ /* 0x001fca000f8e00ff */
[----:B------:R-:W-:Y:S01]  /*10820*/  ISETP.LT.U32.AND P0, PT, R2, 0xb, P0 ;  /* 0x0000000b0200780c */ /* 0x000fe20000701070 */
[----:B------:R-:W-:-:S03]  /*10830*/  IMAD.WIDE.U32 R2, R5, -0x45d1745d, RZ ;  /* 0xba2e8ba305027825 */ /* 0x000fc600078e00ff */
[----:B------:R-:W-:Y:S02]  /*10840*/  SEL R2, RZ, 0x1, !P0 ;  /* 0x00000001ff027807 */ /* 0x000fe40004000000 */
[----:B------:R-:W-:Y:S01]  /*10850*/  SHF.R.U32.HI R4, RZ, 0x3, R3 ;  /* 0x00000003ff047819 */ /* 0x000fe20000011603 */
[----:B------:R-:W-:Y:S01]  /*10860*/  IMAD.MOV.U32 R3, RZ, RZ, -0x1 ;  /* 0xffffffffff037424 */ /* 0x000fe200078e00ff */
[----:B------:R-:W-:Y:S01]  /*10870*/  LOP3.LUT R7, R7, R2, RZ, 0x3c, !PT ;  /* 0x0000000207077212 */ /* 0x000fe200078e3cff */
[----:B------:R-:W-:Y:S02]  /*10880*/  IMAD.MOV.U32 R2, RZ, RZ, -0x1 ;  /* 0xffffffffff027424 */ /* 0x000fe400078e00ff */
[----:B------:R-:W-:Y:S01]  /*10890*/  IMAD R6, R4, -0xb, R5 ;  /* 0xfffffff504067824 */ /* 0x000fe200078e0205 */
[--C-:B------:R-:W-:Y:S02]  /*108a0*/  @P1 LOP3.LUT R7, R7, 0x1, R4.reuse, 0x78, !PT ;  /* 0x0000000107071812 */ /* 0x100fe400078e7804 */
[----:B------:R-:W-:-:S02]  /*108b0*/  PRMT R4, RZ, 0x7610, R4 ;  /* 0x00007610ff047816 */ /* 0x000fc40000000004 */
[----:B---3--:R-:W-:-:S04]  /*108c0*/  IADD3 R14, P0, R14, UR22, RZ ;  /* 0x000000160e0e7c10 */ /* 0x008fc8000ff1e0ff */
[----:B--2---:R-:W-:Y:S01]  /*108d0*/  IADD3.X R15, R15, UR13, RZ, P0, !PT ;  /* 0x0000000d0f0f7c10 */ /* 0x004fe200087fe4ff */
[----:B------:R0:W-:Y:S01]  /*108e0*/  STL [R1+0x58], R14 ;  /* 0x0000580e01007387 */ /* 0x0001e20000100800 */
[----:B------:R-:W-:-:S03]  /*108f0*/  ISETP.GE.U32.AND P0, PT, R14, UR8, PT ;  /* 0x000000080e007c0c */ /* 0x000fc6000bf06070 */
[----:B------:R0:W-:Y:S01]  /*10900*/  STL [R1+0x54], R15 ;  /* 0x0000540f01007387 */ /* 0x0001e20000100800 */
[----:B------:R-:W-:-:S13]  /*10910*/  ISETP.GE.U32.AND.EX P0, PT, R15, UR9, PT, P0 ;  /* 0x000000090f007c0c */ /* 0x000fda000bf06100 */
[----:B0-----:R-:W-:Y:S05]  /*10920*/  @P0 BRA `(.L_x_117) ;  /* 0x0000000400640947 */ /* 0x001fea0003800000 */
[----:B------:R-:W0:Y:S01]  /*10930*/  S2R R8, SR_CTAID.X ;  /* 0x0000000000087919 */ /* 0x000e220000002500 */
[----:B------:R-:W-:Y:S01]  /*10940*/  ULDC UR7, c[0x0][0x150] ;  /* 0x0000540000077ab9 */ /* 0x000fe20000000800 */
[----:B------:R-:W1:Y:S01]  /*10950*/  LDC R3, c[0x0][0x144] ;  /* 0x00005100ff037b82 */ /* 0x000e620000000800 */
[----:B------:R-:W-:Y:S01]  /*10960*/  UISETP.NE.AND UP0, UPT, UR37, URZ, UPT ;  /* 0x0000003f2500728c */ /* 0x000fe2000bf05270 */
[----:B------:R-:W2:Y:S01]  /*10970*/  S2R R5, SR_CTAID.Y ;  /* 0x0000000000057919 */ /* 0x000ea20000002600 */
[----:B------:R-:W-:Y:S01]  /*10980*/  ULDC.64 UR8, c[0x0][0x628] ;  /* 0x00018a0000087ab9 */ /* 0x000fe20000000a00 */
[----:B------:R-:W-:-:S03]  /*10990*/  ULDC UR10, c[0x0][0x630] ;  /* 0x00018c00000a7ab9 */ /* 0x000fc60000000800 */
[----:B------:R-:W-:Y:S01]  /*109a0*/  PLOP3.LUT P0, PT, PT, PT, UP0, 0x80, 0x0 ;  /* 0x000000000000781c */ /* 0x000fe20003f0f008 */
[----:B------:R-:W3:Y:S01]  /*109b0*/  LDC R12, c[0x0][0x148] ;  /* 0x00005200ff0c7b82 */ /* 0x000ee20000000800 */
[----:B0-----:R-:W-:Y:S02]  /*109c0*/  I2FP.F32.U32 R2, R8 ;  /* 0x0000000800027245 */ /* 0x001fe40000201000 */
[----:B--2---:R-:W-:-:S03]  /*109d0*/  I2FP.F32.U32 R4, R5 ;  /* 0x0000000500047245 */ /* 0x004fc60000201000 */
[----:B------:R-:W-:Y:S01]  /*109e0*/  FMUL R2, R2, UR7 ;  /* 0x0000000702027c20 */ /* 0x000fe20008400000 */
[----:B------:R-:W-:Y:S02]  /*109f0*/  ULDC UR7, c[0x0][0x154] ;  /* 0x0000550000077ab9 */ /* 0x000fe40000000800 */
[----:B------:R-:W-:-:S03]  /*10a00*/  FMUL R10, R4, UR7 ;  /* 0x00000007040a7c20 */ /* 0x000fc60008400000 */
[----:B------:R-:W0:Y:S08]  /*10a10*/  F2I.U32.TRUNC.NTZ R2, R2 ;  /* 0x0000000200027305 */ /* 0x000e30000020f000 */
[----:B------:R-:W2:Y:S01]  /*10a20*/  F2I.U32.TRUNC.NTZ R10, R10 ;  /* 0x0000000a000a7305 */ /* 0x000ea2000020f000 */
[----:B0-----:R-:W-:Y:S02]  /*10a30*/  IMAD.MOV R4, RZ, RZ, -R2 ;  /* 0x000000ffff047224 */ /* 0x001fe400078e0a02 */
[----:B------:R-:W-:-:S02]  /*10a40*/  IMAD.MOV.U32 R2, RZ, RZ, R14 ;  /* 0x000000ffff027224 */ /* 0x000fc400078e000e */
[----:B-1----:R-:W-:Y:S02]  /*10a50*/  IMAD R8, R3, R4, R8 ;  /* 0x0000000403087224 */ /* 0x002fe400078e0208 */
[----:B--2---:R-:W-:-:S04]  /*10a60*/  IMAD.MOV R3, RZ, RZ, -R10 ;  /* 0x000000ffff037224 */ /* 0x004fc800078e0a0a */
[----:B---3--:R-:W-:Y:S01]  /*10a70*/  @P0 IMAD R8, R12, R3, R5 ;  /* 0x000000030c080224 */ /* 0x008fe200078e0205 */
[----:B------:R-:W-:Y:S01]  /*10a80*/  ISETP.NE.U32.AND P0, PT, RZ, UR8, PT ;  /* 0x00000008ff007c0c */ /* 0x000fe2000bf05070 */
[----:B------:R-:W-:-:S03]  /*10a90*/  IMAD.MOV.U32 R3, RZ, RZ, R15 ;  /* 0x000000ffff037224 */ /* 0x000fc600078e000f */
[----:B------:R-:W-:-:S13]  /*10aa0*/  ISETP.NE.AND.EX P0, PT, RZ, UR9, PT, P0 ;  /* 0x00000009ff007c0c */ /* 0x000fda000bf05300 */
[----:B------:R-:W-:Y:S05]  /*10ab0*/  @!P0 BRA `(.L_x_118) ;  /* 0x0000000000288947 */ /* 0x000fea0003800000 */
[----:B------:R-:W-:Y:S02]  /*10ac0*/  ULDC UR7, c[0x0][0x634] ;  /* 0x00018d0000077ab9 */ /* 0x000fe40000000800 */
[----:B------:R-:W-:-:S05]  /*10ad0*/  IADD3 R3, P0, R14, UR7, RZ ;  /* 0x000000070e037c10 */ /* 0x000fca000ff1e0ff */
[----:B------:R-:W-:-:S04]  /*10ae0*/  IMAD.X R11, RZ, RZ, R15, P0 ;  /* 0x000000ffff0b7224 */ /* 0x000fc800000e060f */
[----:B------:R-:W-:-:S04]  /*10af0*/  IMAD.WIDE.U32 R4, R11, UR8, RZ ;  /* 0x000000080b047c25 */ /* 0x000fc8000f8e00ff */
[----:B------:R-:W-:-:S04]  /*10b00*/  IMAD.WIDE.U32 R4, P0, R3, UR9, R4 ;  /* 0x0000000903047c25 */ /* 0x000fc8000f800004 */
[----:B------:R-:W-:-:S04]  /*10b10*/  IMAD.WIDE.U32 R2, R3, UR8, RZ ;  /* 0x0000000803027c25 */ /* 0x000fc8000f8e00ff */
[----:B------:R-:W-:Y:S01]  /*10b20*/  IMAD.MOV.U32 R2, RZ, RZ, R5 ;  /* 0x000000ffff027224 */ /* 0x000fe200078e0005 */
[----:B------:R-:W-:Y:S01]  /*10b30*/  IADD3 RZ, P1, R3, R4, RZ ;  /* 0x0000000403ff7210 */ /* 0x000fe20007f3e0ff */
[----:B------:R-:W-:-:S04]  /*10b40*/  IMAD.X R3, RZ, RZ, RZ, P0 ;  /* 0x000000ffff037224 */ /* 0x000fc800000e06ff */
[----:B------:R-:W-:-:S08]  /*10b50*/  IMAD.WIDE.U32.X R2, R11, UR9, R2, P1 ;  /* 0x000000090b027c25 */ /* 0x000fd000088e0402 */
.L_x_118:
[--C-:B------:R-:W-:Y:S01]  /*10b60*/  SHF.R.U64 R10, R2, UR10, R3.reuse ;  /* 0x0000000a020a7c19 */ /* 0x100fe20008001203 */
[----:B------:R-:W-:Y:S01]  /*10b70*/  ULDC.64 UR8, c[0x0][0x620] ;  /* 0x0001880000087ab9 */ /* 0x000fe20000000a00 */
[----:B------:R-:W-:Y:S01]  /*10b80*/  SHF.R.U32.HI R2, RZ, UR10, R3 ;  /* 0x0000000aff027c19 */ /* 0x000fe20008011603 */
[----:B------:R-:W-:Y:S01]  /*10b90*/  IMAD.MOV.U32 R3, RZ, RZ, R15 ;  /* 0x000000ffff037224 */ /* 0x000fe200078e000f */
[----:B------:R-:W-:Y:S01]  /*10ba0*/  IADD3 R11, P0, RZ, -R10, RZ ;  /* 0x8000000aff0b7210 */ /* 0x000fe20007f1e0ff */
[----:B------:R-:W-:-:S04]  /*10bb0*/  ULDC UR7, c[0x0][0x618] ;  /* 0x0001860000077ab9 */ /* 0x000fc80000000800 */
[----:B------:R-:W-:-:S04]  /*10bc0*/  IMAD.X R2, RZ, RZ, ~R2, P0 ;  /* 0x000000ffff027224 */ /* 0x000fc800000e0e02 */
[----:B------:R-:W-:-:S04]  /*10bd0*/  IMAD R2, R2, UR8, RZ ;  /* 0x0000000802027c24 */ /* 0x000fc8000f8e02ff */
[----:B------:R-:W-:Y:S02]  /*10be0*/  IMAD R5, R11, UR9, R2 ;  /* 0x000000090b057c24 */ /* 0x000fe4000f8e0202 */
[----:B------:R-:W-:-:S04]  /*10bf0*/  IMAD.MOV.U32 R2, RZ, RZ, R14 ;  /* 0x000000ffff027224 */ /* 0x000fc800078e000e */
[----:B------:R-:W-:Y:S01]  /*10c00*/  IMAD.WIDE.U32 R2, R11, UR8, R2 ;  /* 0x000000080b027c25 */ /* 0x000fe2000f8e0002 */
[----:B------:R-:W-:Y:S02]  /*10c10*/  ULDC.64 UR8, c[0x0][0x640] ;  /* 0x0001900000087ab9 */ /* 0x000fe40000000a00 */
[----:B------:R-:W-:Y:S01]  /*10c20*/  ISETP.NE.U32.AND P0, PT, RZ, UR8, PT ;  /* 0x00000008ff007c0c */ /* 0x000fe2000bf05070 */
[----:B------:R-:W-:-:S03]  /*10c30*/  IMAD.IADD R3, R3, 0x1, R5 ;  /* 0x0000000103037824 */ /* 0x000fc600078e0205 */
[----:B------:R-:W-:Y:S02]  /*10c40*/  ISETP.NE.AND.EX P0, PT, RZ, UR9, PT, P0 ;  /* 0x00000009ff007c0c */ /* 0x000fe4000bf05300 */
[--C-:B------:R-:W-:Y:S02]  /*10c50*/  SHF.R.U64 R11, R2, UR7, R3.reuse ;  /* 0x00000007020b7c19 */ /* 0x100fe40008001203 */
[----:B------:R-:W-:Y:S01]  /*10c60*/  SHF.R.U32.HI R2, RZ, UR7, R3 ;  /* 0x00000007ff027c19 */ /* 0x000fe20008011603 */
[----:B------:R-:W-:-:S03]  /*10c70*/  ULDC UR7, c[0x0][0x608] ;  /* 0x0001820000077ab9 */ /* 0x000fc60000000800 */
[--C-:B------:R-:W-:Y:S02]  /*10c80*/  SHF.R.U64 R12, R11, UR7, R2.reuse ;  /* 0x000000070b0c7c19 */ /* 0x100fe40008001202 */
[----:B------:R-:W-:Y:S01]  /*10c90*/  SHF.R.U32.HI R3, RZ, UR7, R2 ;  /* 0x00000007ff037c19 */ /* 0x000fe20008011602 */
[----:B------:R-:W-:-:S03]  /*10ca0*/  ULDC UR7, c[0x0][0x658] ;  /* 0x0001960000077ab9 */ /* 0x000fc60000000800 */
[--C-:B------:R-:W-:Y:S02]  /*10cb0*/  SHF.R.U64 R13, R12, UR7, R3.reuse ;  /* 0x000000070c0d7c19 */ /* 0x100fe40008001203 */
[----:B------:R-:W-:-:S03]  /*10cc0*/  SHF.R.U32.HI R14, RZ, UR7, R3 ;  /* 0x00000007ff0e7c19 */ /* 0x000fc60008011603 */
[----:B------:R-:W-:Y:S02]  /*10cd0*/  IMAD.MOV.U32 R2, RZ, RZ, R13 ;  /* 0x000000ffff027224 */ /* 0x000fe400078e000d */
[----:B------:R-:W-:Y:S01]  /*10ce0*/  IMAD.MOV.U32 R3, RZ, RZ, R14 ;  /* 0x000000ffff037224 */ /* 0x000fe200078e000e */
[----:B------:R-:W-:Y:S06]  /*10cf0*/  @!P0 BRA `(.L_x_119) ;  /* 0x0000000000288947 */ /* 0x000fec0003800000 */
        /* <DEDUP_REMOVED lines=10> */
.L_x_119:
[----:B------:R-:W-:Y:S01]  /*10da0*/  ULDC UR7, c[0x0][0x648] ;  /* 0x0001920000077ab9 */ /* 0x000fe20000000800 */
[----:B------:R-:W-:Y:S01]  /*10db0*/  LOP3.LUT R12, R12, UR6, RZ, 0xc0, !PT ;  /* 0x000000060c0c7c12 */ /* 0x000fe2000f8ec0ff */
[----:B------:R-:W-:Y:S01]  /*10dc0*/  UISETP.NE.AND UP0, UPT, UR37, URZ, UPT ;  /* 0x0000003f2500728c */ /* 0x000fe2000bf05270 */
[----:B------:R-:W-:Y:S01]  /*10dd0*/  SHF.R.U64 R3, R2, UR7, R3 ;  /* 0x0000000702037c19 */ /* 0x000fe20008001203 */
[----:B------:R-:W-:Y:S01]  /*10de0*/  ULDC UR7, c[0x0][0x638] ;  /* 0x00018e0000077ab9 */ /* 0x000fe20000000800 */
[----:B------:R-:W-:-:S03]  /*10df0*/  IMAD.MOV.U32 R4, RZ, RZ, 0x1 ;  /* 0x00000001ff047424 */ /* 0x000fc600078e00ff */
[----:B------:R-:W-:Y:S01]  /*10e00*/  IMAD.MOV R2, RZ, RZ, -R3 ;  /* 0x000000ffff027224 */ /* 0x000fe200078e0a03 */
[----:B------:R-:W-:Y:S01]  /*10e10*/  PLOP3.LUT P0, PT, PT, PT, UP0, 0x40, 0x0 ;  /* 0x000000000000781c */ /* 0x000fe20003f0e808 */
[----:B------:R-:W-:Y:S01]  /*10e20*/  IMAD R5, R3, UR5, R12 ;  /* 0x0000000503057c24 */ /* 0x000fe2000f8e020c */
[----:B------:R-:W-:Y:S01]  /*10e30*/  PLOP3.LUT P1, PT, PT, PT, UP0, 0x40, 0x0 ;  /* 0x000000000000781c */ /* 0x000fe20003f2e808 */
[----:B------:R-:W-:Y:S01]  /*10e40*/  IMAD R13, R2, UR7, R13 ;  /* 0x00000007020d7c24 */ /* 0x000fe2000f8e020d */
[----:B------:R-:W-:Y:S01]  /*10e50*/  ULDC UR7, c[0x0][0x610] ;  /* 0x0001840000077ab9 */ /* 0x000fe20000000800 */
[----:B------:R-:W-:Y:S01]  /*10e60*/  LOP3.LUT R2, R11, UR4, RZ, 0xc0, !PT ;  /* 0x000000040b027c12 */ /* 0x000fe2000f8ec0ff */
[----:B------:R-:W-:Y:S01]  /*10e70*/  IMAD R8, R5, UR7, R8 ;  /* 0x0000000705087c24 */ /* 0x000fe2000f8e0208 */
[----:B------:R-:W-:-:S03]  /*10e80*/  ULDC UR7, c[0x0][0x600] ;  /* 0x0001800000077ab9 */ /* 0x000fc60000000800 */
[----:B------:R-:W-:-:S05]  /*10e90*/  IMAD R13, R13, UR7, R2 ;  /* 0x000000070d0d7c24 */ /* 0x000fca000f8e0202 */
[----:B------:R-:W-:Y:S02]  /*10ea0*/  SEL R3, R13, R8, P0 ;  /* 0x000000080d037207 */ /* 0x000fe40000000000 */
[----:B------:R-:W-:-:S07]  /*10eb0*/  SEL R2, R8, R13, P1 ;  /* 0x0000000d08027207 */ /* 0x000fce0000800000 */
.L_x_117:
[----:B------:R-:W-:Y:S05]  /*10ec0*/  BSYNC B1 ;  /* 0x0000000000017941 */ /* 0x000fea0003800000 */
.L_x_116:
[----:B------:R-:W-:-:S13]  /*10ed0*/  LOP3.LUT P0, RZ, R4, 0xff, RZ, 0xc0, !PT ;  /* 0x000000ff04ff7812 */ /* 0x000fda000780c0ff */
[----:B------:R-:W-:Y:S05]  /*10ee0*/  @P0 BRA `(.L_x_120) ;  /* 0xfffffff4000c0947 */ /* 0x000fea000383ffff */
[----:B------:R-:W-:Y:S05]  /*10ef0*/  BSYNC B0 ;  /* 0x0000000000007941 */ /* 0x000fea0003800000 */
.L_x_109:
[----:B------:R-:W-:-:S03]  /*10f00*/  UMOV UR7, 0xffffffff ;  /* 0xffffffff00077882 */ /* 0x000fc60000000000 */
[----:B------:R-:W-:Y:S05]  /*10f10*/  BRA.DIV UR7, `(.L_x_121) ;  /* 0x0000000a07187947 */ /* 0x000fea000b800000 */
[----:B------:R-:W-:-:S13]  /*10f20*/  ELECT P6, URZ, PT ;  /* 0x00000000003f782f */ /* 0x000fda00038c0000 */
.L_x_142:
[----:B------:R-:W-:Y:S04]  /*10f30*/  BSSY B0, `(.L_x_122) ;  /* 0x000006b000007945 */ /* 0x000fe80003800000 */
[----:B------:R-:W-:Y:S05]  /*10f40*/  @!P6 BRA `(.L_x_123) ;  /* 0x0000000400a4e947 */ /* 0x000fea0003800000 */
[----:B------:R-:W-:-:S04]  /*10f50*/  ULOP3.LUT UR7, UR36, 0x2, URZ, 0xfc, !UPT ;  /* 0x0000000224077892 */ /* 0x000fc8000f8efc3f */
[----:B------:R-:W-:-:S06]  /*10f60*/  UISETP.NE.AND UP0, UPT, UR7, 0x3, UPT ;  /* 0x000000030700788c */ /* 0x000fcc000bf05270 */
[----:B------:R-:W-:-:S13]  /*10f70*/  PLOP3.LUT P0, PT, PT, PT, UP0, 0x80, 0x0 ;  /* 0x000000000000781c */ /* 0x000fda0003f0f008 */
[----:B------:R-:W-:Y:S05]  /*10f80*/  @!P0 BRA `(.L_x_124) ;  /* 0x0000000000048947 */ /* 0x000fea0003800000 */
[----:B------:R-:W-:Y:S01]  /*10f90*/  BPT.TRAP 0x1 ;  /* 0x000000040000795c */ /* 0x000fe20000300000 */
.L_x_124:
[----:B------:R-:W0:Y:S01]  /*10fa0*/  S2R R3, SR_CgaCtaId ;  /* 0x0000000000037919 */ /* 0x000e220000008800 */
[----:B------:R-:W-:-:S04]  /*10fb0*/  MOV R0, 0x400 ;  /* 0x0000040000007802 */ /* 0x000fc80000000f00 */
[----:B0-----:R-:W-:Y:S02]  /*10fc0*/  LEA R3, R3, R0, 0x18 ;  /* 0x0000000003037211 */ /* 0x001fe400078ec0ff */
[----:B------:R-:W-:-:S03]  /*10fd0*/  SHF.L.U32 R0, R7, 0x1f, RZ ;  /* 0x0000001f07007819 */ /* 0x000fc600000006ff */
[----:B------:R-:W-:-:S04]  /*10fe0*/  VIADD R3, R3, 0x58 ;  /* 0x0000005803037836 */ /* 0x000fc80000000000 */
[----:B------:R-:W-:-:S04]  /*10ff0*/  IMAD R5, R6, 0x8, R3 ;  /* 0x0000000806057824 */ /* 0x000fc800078e0203 */
[----:B------:R-:W0:Y:S02]  /*11000*/  SYNCS.PHASECHK.TRANS64.TRYWAIT P0, [R5+URZ], R0 ;  /* 0x00000000050075a7 */ /* 0x000e24000800017f */
[----:B0-----:R-:W-:Y:S05]  /*11010*/  @!P0 BRA `(.L_x_125) ;  /* 0x0000000400f88947 */ /* 0x001fea0003800000 */
.L_x_143:
[----:B------:R-:W-:-:S05]  /*11020*/  VIADD R6, R6, 0x1 ;  /* 0x0000000106067836 */ /* 0x000fca0000000000 */
[----:B------:R-:W-:-:S04]  /*11030*/  ISETP.NE.AND P0, PT, R6, 0xb, PT ;  /* 0x0000000b0600780c */ /* 0x000fc80003f05270 */
[----:B0-----:R-:W-:Y:S02]  /*11040*/  SEL R0, RZ, 0x1, P0 ;  /* 0x00000001ff007807 */ /* 0x001fe40000000000 */
[----:B------:R-:W-:Y:S02]  /*11050*/  SEL R6, R6, RZ, P0 ;  /* 0x000000ff06067207 */ /* 0x000fe40000000000 */
[----:B------:R-:W-:-:S03]  /*11060*/  LOP3.LUT R7, R7, R0, RZ, 0x3c, !PT ;  /* 0x0000000007077212 */ /* 0x000fc600078e3cff */
[----:B------:R-:W-:Y:S01]  /*11070*/  IMAD R5, R6, 0x8, R3 ;  /* 0x0000000806057824 */ /* 0x000fe200078e0203 */
[----:B------:R-:W-:-:S04]  /*11080*/  SHF.L.U32 R0, R7, 0x1f, RZ ;  /* 0x0000001f07007819 */ /* 0x000fc800000006ff */
[----:B------:R-:W0:Y:S02]  /*11090*/  SYNCS.PHASECHK.TRANS64.TRYWAIT P0, [R5+URZ], R0 ;  /* 0x00000000050075a7 */ /* 0x000e24000800017f */
[----:B0-----:R-:W-:Y:S05]  /*110a0*/  @!P0 BRA `(.L_x_126) ;  /* 0x0000000400e88947 */ /* 0x001fea0003800000 */
.L_x_144:
[----:B0-----:R-:W-:-:S05]  /*110b0*/  VIADD R0, R6, 0x1 ;  /* 0x0000000106007836 */ /* 0x001fca0000000000 */
[----:B------:R-:W-:-:S04]  /*110c0*/  ISETP.NE.AND P0, PT, R0, 0xb, PT ;  /* 0x0000000b0000780c */ /* 0x000fc80003f05270 */
[----:B------:R-:W-:Y:S02]  /*110d0*/  SEL R2, RZ, 0x1, P0 ;  /* 0x00000001ff027807 */ /* 0x000fe40000000000 */
[----:B------:R-:W-:Y:S02]  /*110e0*/  SEL R4, R0, RZ, P0 ;  /* 0x000000ff00047207 */ /* 0x000fe40000000000 */
[----:B------:R-:W-:-:S03]  /*110f0*/  LOP3.LUT R7, R7, R2, RZ, 0x3c, !PT ;  /* 0x0000000207077212 */ /* 0x000fc600078e3cff */
[----:B------:R-:W-:Y:S01]  /*11100*/  IMAD R5, R4, 0x8, R3 ;  /* 0x0000000804057824 */ /* 0x000fe200078e0203 */
[----:B------:R-:W-:-:S04]  /*11110*/  SHF.L.U32 R0, R7, 0x1f, RZ ;  /* 0x0000001f07007819 */ /* 0x000fc800000006ff */
[----:B------:R-:W0:Y:S02]  /*11120*/  SYNCS.PHASECHK.TRANS64.TRYWAIT P0, [R5+URZ], R0 ;  /* 0x00000000050075a7 */ /* 0x000e24000800017f */
[----:B0-----:R-:W-:Y:S05]  /*11130*/  @!P0 BRA `(.L_x_127) ;  /* 0x0000000400d88947 */ /* 0x001fea0003800000 */
.L_x_145:
        /* <DEDUP_REMOVED lines=9> */
.L_x_146:
        /* <DEDUP_REMOVED lines=9> */
.L_x_147:
        /* <DEDUP_REMOVED lines=9> */
.L_x_148:
        /* <DEDUP_REMOVED lines=9> */
.L_x_149:
        /* <DEDUP_REMOVED lines=9> */
.L_x_150:
        /* <DEDUP_REMOVED lines=9> */
.L_x_151:
        /* <DEDUP_REMOVED lines=9> */
.L_x_152:
[----:B0-----:R-:W-:-:S05]  /*11530*/  VIADD R0, R4, 0x1 ;  /* 0x0000000104007836 */ /* 0x001fca0000000000 */
[----:B------:R-:W-:-:S04]  /*11540*/  ISETP.NE.AND P0, PT, R0, 0xb, PT ;  /* 0x0000000b0000780c */ /* 0x000fc80003f05270 */
[----:B------:R-:W-:Y:S02]  /*11550*/  SEL R2, RZ, 0x1, P0 ;  /* 0x00000001ff027807 */ /* 0x000fe40000000000 */
[----:B------:R-:W-:Y:S02]  /*11560*/  SEL R0, R0, RZ, P0 ;  /* 0x000000ff00007207 */ /* 0x000fe40000000000 */
[----:B------:R-:W-:-:S03]  /*11570*/  LOP3.LUT R2, R7, R2, RZ, 0x3c, !PT ;  /* 0x0000000207027212 */ /* 0x000fc600078e3cff */
[----:B------:R-:W-:Y:S01]  /*11580*/  IMAD R3, R0, 0x8, R3 ;  /* 0x0000000800037824 */ /* 0x000fe200078e0203 */
[----:B------:R-:W-:-:S07]  /*11590*/  SHF.L.U32 R0, R2, 0x1f, RZ ;  /* 0x0000001f02007819 */ /* 0x000fce00000006ff */
.L_x_135:
[----:B0-----:R0:W1:Y:S02]  /*115a0*/  SYNCS.PHASECHK.TRANS64.TRYWAIT P0, [R3+URZ], R0 ;  /* 0x00000000030075a7 */ /* 0x001064000800017f */
[----:B-1----:R-:W-:Y:S05]  /*115b0*/  @!P0 NANOSLEEP.SYNCS 0x989680 ;  /* 0x009896800000895d */ /* 0x002fea0003900000 */
[----:B------:R-:W1:Y:S02]  /*115c0*/  @!P0 SYNCS.PHASECHK.TRANS64 P0, [R3+URZ], R0 ;  /* 0x00000000030085a7 */ /* 0x000e64000800007f */
[----:B-1----:R-:W-:Y:S05]  /*115d0*/  @!P0 BRA `(.L_x_135) ;  /* 0xfffffffc00f08947 */ /* 0x002fea000383ffff */
.L_x_123:
[----:B------:R-:W-:Y:S05]  /*115e0*/  BSYNC B0 ;  /* 0x0000000000007941 */ /* 0x000fea0003800000 */
.L_x_122:
[----:B------:R-:W-:Y:S05]  /*115f0*/  EXIT ;  /* 0x000000000000794d */ /* 0x000fea0003800000 */
.L_x_22:
[----:B--2---:R2:W3:Y:S02]  /*11600*/  SYNCS.PHASECHK.TRANS64.TRYWAIT P1, [R3+URZ], R0 ;  /* 0x00000000030075a7 */ /* 0x0044e4000802017f */
[----:B---3--:R-:W-:Y:S05]  /*11610*/  @!P1 NANOSLEEP.SYNCS 0x989680 ;  /* 0x009896800000995d */ /* 0x008fea0003900000 */
[----:B------:R-:W3:Y:S02]  /*11620*/  @!P1 SYNCS.PHASECHK.TRANS64 P1, [R3+URZ], R0 ;  /* 0x00000000030095a7 */ /* 0x000ee4000802007f */
[----:B---3--:R-:W-:Y:S05]  /*11630*/  @!P1 BRA `(.L_x_22) ;  /* 0xfffffffc00f09947 */ /* 0x008fea000383ffff */
[----:B------:R-:W-:Y:S05]  /*11640*/  BRA `(.L_x_21) ;  /* 0xffffff0000807947 */ /* 0x000fea000383ffff */
.L_x_27:
[----:B0-----:R-:W-:-:S04]  /*11650*/  IMAD.U32 R6, RZ, RZ, UR4 ;  /* 0x00000004ff067e24 */ /* 0x001fc8000f8e00ff */
[----:B------:R0:W2:Y:S03]  /*11660*/  SYNCS.PHASECHK.TRANS64.TRYWAIT P1, [R6+URZ], R5 ;  /* 0x00000005060075a7 */ /* 0x0000a6000802017f */
[----:B--2---:R-:W-:Y:S05]  /*11670*/  @!P1 NANOSLEEP.SYNCS 0x989680 ;  /* 0x009896800000995d */ /* 0x004fea0003900000 */
[----:B------:R-:W2:Y:S02]  /*11680*/  @!P1 SYNCS.PHASECHK.TRANS64 P1, [R6+URZ], R5 ;  /* 0x00000005060095a7 */ /* 0x000ea4000802007f */
[----:B--2---:R-:W-:Y:S05]  /*11690*/  @!P1 BRA `(.L_x_27) ;  /* 0xfffffffc00ec9947 */ /* 0x004fea000383ffff */
[----:B------:R-:W-:Y:S05]  /*116a0*/  BRA `(.L_x_26) ;  /* 0xffffff0c00807947 */ /* 0x000fea000383ffff */
.L_x_110:
[----:B------:R-:W-:Y:S01]  /*116b0*/  BSSY B1, `(.L_x_136) ;  /* 0x0000006000017945 */ /* 0x000fe20003800000 */
[----:B------:R-:W-:-:S07]  /*116c0*/  IMAD.MOV.U32 R15, RZ, RZ, -0x1 ;  /* 0xffffffffff0f7424 */ /* 0x000fce00078e00ff */
[----:B------:R-:W-:Y:S05]  /*116d0*/  WARPSYNC.COLLECTIVE R15, `(.L_x_137) ;  /* 0x000000000f0c7348 */ /* 0x000fea0003c00000 */
[----:B------:R-:W-:Y:S02]  /*116e0*/  ELECT P6, UR62, PT ;  /* 0x00000000003e782f */ /* 0x000fe400038c0000 */
[----:B------:R-:W-:Y:S01]  /*116f0*/  MOV R14, UR62 ;  /* 0x0000003e000e7c02 */ /* 0x000fe20008000f00 */
[----:B------:R-:W-:Y:S10]  /*11700*/  ENDCOLLECTIVE ;  /* 0x000000000000791b */ /* 0x000ff40003800000 */
.L_x_137:
[----:B------:R-:W-:Y:S05]  /*11710*/  BSYNC B1 ;  /* 0x0000000000017941 */ /* 0x000fea0003800000 */
.L_x_136:
[----:B------:R-:W-:Y:S05]  /*11720*/  BRA `(.L_x_138) ;  /* 0xffffffec00087947 */ /* 0x000fea000383ffff */
.L_x_113:
[----:B0-----:R0:W1:Y:S02]  /*11730*/  SYNCS.PHASECHK.TRANS64.TRYWAIT P0, [R11+URZ+0x58], R8 ;  /* 0x000058080b0075a7 */ /* 0x001064000800017f */
[----:B-1----:R-:W-:Y:S05]  /*11740*/  @!P0 NANOSLEEP.SYNCS 0x989680 ;  /* 0x009896800000895d */ /* 0x002fea0003900000 */
[----:B------:R-:W1:Y:S02]  /*11750*/  @!P0 SYNCS.PHASECHK.TRANS64 P0, [R11+URZ+0x58], R8 ;  /* 0x000058080b0085a7 */ /* 0x000e64000800007f */
[----:B-1----:R-:W-:Y:S05]  /*11760*/  @!P0 BRA `(.L_x_113) ;  /* 0xfffffffc00f08947 */ /* 0x002fea000383ffff */
[----:B------:R-:W-:Y:S05]  /*11770*/  BRA `(.L_x_139) ;  /* 0xffffffec00447947 */ /* 0x000fea000383ffff */
.L_x_121:
[----:B------:R-:W-:Y:S01]  /*11780*/  BSSY B0, `(.L_x_140) ;  /* 0x0000006000007945 */ /* 0x000fe20003800000 */
[----:B------:R-:W-:-:S07]  /*11790*/  IMAD.MOV.U32 R15, RZ, RZ, -0x1 ;  /* 0xffffffffff0f7424 */ /* 0x000fce00078e00ff */
[----:B------:R-:W-:Y:S05]  /*117a0*/  WARPSYNC.COLLECTIVE R15, `(.L_x_141) ;  /* 0x000000000f0c7348 */ /* 0x000fea0003c00000 */
[----:B------:R-:W-:Y:S02]  /*117b0*/  ELECT P6, UR62, PT ;  /* 0x00000000003e782f */ /* 0x000fe400038c0000 */
[----:B------:R-:W-:Y:S01]  /*117c0*/  MOV R14, UR62 ;  /* 0x0000003e000e7c02 */ /* 0x000fe20008000f00 */
[----:B------:R-:W-:Y:S10]  /*117d0*/  ENDCOLLECTIVE ;  /* 0x000000000000791b */ /* 0x000ff40003800000 */
.L_x_141:
[----:B------:R-:W-:Y:S05]  /*117e0*/  BSYNC B0 ;  /* 0x0000000000007941 */ /* 0x000fea0003800000 */
.L_x_140:
[----:B------:R-:W-:Y:S05]  /*117f0*/  BRA `(.L_x_142) ;  /* 0xfffffff400cc7947 */ /* 0x000fea000383ffff */
.L_x_125:
[----:B0-----:R0:W1:Y:S02]  /*11800*/  SYNCS.PHASECHK.TRANS64.TRYWAIT P0, [R5+URZ], R0 ;  /* 0x00000000050075a7 */ /* 0x001064000800017f */
[----:B-1----:R-:W-:Y:S05]  /*11810*/  @!P0 NANOSLEEP.SYNCS 0x989680 ;  /* 0x009896800000895d */ /* 0x002fea0003900000 */
[----:B------:R-:W1:Y:S02]  /*11820*/  @!P0 SYNCS.PHASECHK.TRANS64 P0, [R5+URZ], R0 ;  /* 0x00000000050085a7 */ /* 0x000e64000800007f */
[----:B-1----:R-:W-:Y:S05]  /*11830*/  @!P0 BRA `(.L_x_125) ;  /* 0xfffffffc00f08947 */ /* 0x002fea000383ffff */
[----:B------:R-:W-:Y:S05]  /*11840*/  BRA `(.L_x_143) ;  /* 0xfffffff400f47947 */ /* 0x000fea000383ffff */
.L_x_126:
[----:B0-----:R0:W1:Y:S02]  /*11850*/  SYNCS.PHASECHK.TRANS64.TRYWAIT P0, [R5+URZ], R0 ;  /* 0x00000000050075a7 */ /* 0x001064000800017f */
[----:B-1----:R-:W-:Y:S05]  /*11860*/  @!P0 NANOSLEEP.SYNCS 0x989680 ;  /* 0x009896800000895d */ /* 0x002fea0003900000 */
[----:B------:R-:W1:Y:S02]  /*11870*/  @!P0 SYNCS.PHASECHK.TRANS64 P0, [R5+URZ], R0 ;  /* 0x00000000050085a7 */ /* 0x000e64000800007f */
[----:B-1----:R-:W-:Y:S05]  /*11880*/  @!P0 BRA `(.L_x_126) ;  /* 0xfffffffc00f08947 */ /* 0x002fea000383ffff */
[----:B------:R-:W-:Y:S05]  /*11890*/  BRA `(.L_x_144) ;  /* 0xfffffff800047947 */ /* 0x000fea000383ffff */
.L_x_127:
[----:B0-----:R0:W1:Y:S02]  /*118a0*/  SYNCS.PHASECHK.TRANS64.TRYWAIT P0, [R5+URZ], R0 ;  /* 0x00000000050075a7 */ /* 0x001064000800017f */
[----:B-1----:R-:W-:Y:S05]  /*118b0*/  @!P0 NANOSLEEP.SYNCS 0x989680 ;  /* 0x009896800000895d */ /* 0x002fea0003900000 */
[----:B------:R-:W1:Y:S02]  /*118c0*/  @!P0 SYNCS.PHASECHK.TRANS64 P0, [R5+URZ], R0 ;  /* 0x00000000050085a7 */ /* 0x000e64000800007f */
[----:B-1----:R-:W-:Y:S05]  /*118d0*/  @!P0 BRA `(.L_x_127) ;  /* 0xfffffffc00f08947 */ /* 0x002fea000383ffff */
[----:B------:R-:W-:Y:S05]  /*118e0*/  BRA `(.L_x_145) ;  /* 0xfffffff800147947 */ /* 0x000fea000383ffff */
.L_x_128:
[----:B0-----:R0:W1:Y:S02]  /*118f0*/  SYNCS.PHASECHK.TRANS64.TRYWAIT P0, [R5+URZ], R0 ;  /* 0x00000000050075a7 */ /* 0x001064000800017f */
[----:B-1----:R-:W-:Y:S05]  /*11900*/  @!P0 NANOSLEEP.SYNCS 0x989680 ;  /* 0x009896800000895d */ /* 0x002fea0003900000 */
[----:B------:R-:W1:Y:S02]  /*11910*/  @!P0 SYNCS.PHASECHK.TRANS64 P0, [R5+URZ], R0 ;  /* 0x00000000050085a7 */ /* 0x000e64000800007f */
[----:B-1----:R-:W-:Y:S05]  /*11920*/  @!P0 BRA `(.L_x_128) ;  /* 0xfffffffc00f08947 */ /* 0x002fea000383ffff */
[----:B------:R-:W-:Y:S05]  /*11930*/  BRA `(.L_x_146) ;  /* 0xfffffff800247947 */ /* 0x000fea000383ffff */
.L_x_129:
[----:B0-----:R0:W1:Y:S02]  /*11940*/  SYNCS.PHASECHK.TRANS64.TRYWAIT P0, [R5+URZ], R0 ;  /* 0x00000000050075a7 */ /* 0x001064000800017f */
[----:B-1----:R-:W-:Y:S05]  /*11950*/  @!P0 NANOSLEEP.SYNCS 0x989680 ;  /* 0x009896800000895d */ /* 0x002fea0003900000 */
[----:B------:R-:W1:Y:S02]  /*11960*/  @!P0 SYNCS.PHASECHK.TRANS64 P0, [R5+URZ], R0 ;  /* 0x00000000050085a7 */ /* 0x000e64000800007f */
[----:B-1----:R-:W-:Y:S05]  /*11970*/  @!P0 BRA `(.L_x_129) ;  /* 0xfffffffc00f08947 */ /* 0x002fea000383ffff */
[----:B------:R-:W-:Y:S05]  /*11980*/  BRA `(.L_x_147) ;  /* 0xfffffff800347947 */ /* 0x000fea000383ffff */
.L_x_130:
[----:B0-----:R0:W1:Y:S02]  /*11990*/  SYNCS.PHASECHK.TRANS64.TRYWAIT P0, [R5+URZ], R0 ;  /* 0x00000000050075a7 */ /* 0x001064000800017f */
[----:B-1----:R-:W-:Y:S05]  /*119a0*/  @!P0 NANOSLEEP.SYNCS 0x989680 ;  /* 0x009896800000895d */ /* 0x002fea0003900000 */
[----:B------:R-:W1:Y:S02]  /*119b0*/  @!P0 SYNCS.PHASECHK.TRANS64 P0, [R5+URZ], R0 ;  /* 0x00000000050085a7 */ /* 0x000e64000800007f */
[----:B-1----:R-:W-:Y:S05]  /*119c0*/  @!P0 BRA `(.L_x_130) ;  /* 0xfffffffc00f08947 */ /* 0x002fea000383ffff */
[----:B------:R-:W-:Y:S05]  /*119d0*/  BRA `(.L_x_148) ;  /* 0xfffffff800447947 */ /* 0x000fea000383ffff */
.L_x_131:
[----:B0-----:R0:W1:Y:S02]  /*119e0*/  SYNCS.PHASECHK.TRANS64.TRYWAIT P0, [R5+URZ], R0 ;  /* 0x00000000050075a7 */ /* 0x001064000800017f */
[----:B-1----:R-:W-:Y:S05]  /*119f0*/  @!P0 NANOSLEEP.SYNCS 0x989680 ;  /* 0x009896800000895d */ /* 0x002fea0003900000 */
[----:B------:R-:W1:Y:S02]  /*11a00*/  @!P0 SYNCS.PHASECHK.TRANS64 P0, [R5+URZ], R0 ;  /* 0x00000000050085a7 */ /* 0x000e64000800007f */
[----:B-1----:R-:W-:Y:S05]  /*11a10*/  @!P0 BRA `(.L_x_131) ;  /* 0xfffffffc00f08947 */ /* 0x002fea000383ffff */
[----:B------:R-:W-:Y:S05]  /*11a20*/  BRA `(.L_x_149) ;  /* 0xfffffff800547947 */ /* 0x000fea000383ffff */
.L_x_132:
[----:B0-----:R0:W1:Y:S02]  /*11a30*/  SYNCS.PHASECHK.TRANS64.TRYWAIT P0, [R5+URZ], R0 ;  /* 0x00000000050075a7 */ /* 0x001064000800017f */
[----:B-1----:R-:W-:Y:S05]  /*11a40*/  @!P0 NANOSLEEP.SYNCS 0x989680 ;  /* 0x009896800000895d */ /* 0x002fea0003900000 */
[----:B------:R-:W1:Y:S02]  /*11a50*/  @!P0 SYNCS.PHASECHK.TRANS64 P0, [R5+URZ], R0 ;  /* 0x00000000050085a7 */ /* 0x000e64000800007f */
[----:B-1----:R-:W-:Y:S05]  /*11a60*/  @!P0 BRA `(.L_x_132) ;  /* 0xfffffffc00f08947 */ /* 0x002fea000383ffff */
[----:B------:R-:W-:Y:S05]  /*11a70*/  BRA `(.L_x_150) ;  /* 0xfffffff800647947 */ /* 0x000fea000383ffff */
.L_x_133:
[----:B0-----:R0:W1:Y:S02]  /*11a80*/  SYNCS.PHASECHK.TRANS64.TRYWAIT P0, [R5+URZ], R0 ;  /* 0x00000000050075a7 */ /* 0x001064000800017f */
[----:B-1----:R-:W-:Y:S05]  /*11a90*/  @!P0 NANOSLEEP.SYNCS 0x989680 ;  /* 0x009896800000895d */ /* 0x002fea0003900000 */
[----:B------:R-:W1:Y:S02]  /*11aa0*/  @!P0 SYNCS.PHASECHK.TRANS64 P0, [R5+URZ], R0 ;  /* 0x00000000050085a7 */ /* 0x000e64000800007f */
[----:B-1----:R-:W-:Y:S05]  /*11ab0*/  @!P0 BRA `(.L_x_133) ;  /* 0xfffffffc00f08947 */ /* 0x002fea000383ffff */
[----:B------:R-:W-:Y:S05]  /*11ac0*/  BRA `(.L_x_151) ;  /* 0xfffffff800747947 */ /* 0x000fea000383ffff */
.L_x_134:
[----:B0-----:R0:W1:Y:S02]  /*11ad0*/  SYNCS.PHASECHK.TRANS64.TRYWAIT P0, [R5+URZ], R0 ;  /* 0x00000000050075a7 */ /* 0x001064000800017f */
[----:B-1----:R-:W-:Y:S05]  /*11ae0*/  @!P0 NANOSLEEP.SYNCS 0x989680 ;  /* 0x009896800000895d */ /* 0x002fea0003900000 */
[----:B------:R-:W1:Y:S02]  /*11af0*/  @!P0 SYNCS.PHASECHK.TRANS64 P0, [R5+URZ], R0 ;  /* 0x00000000050085a7 */ /* 0x000e64000800007f */
[----:B-1----:R-:W-:Y:S05]  /*11b00*/  @!P0 BRA `(.L_x_134) ;  /* 0xfffffffc00f08947 */ /* 0x002fea000383ffff */
[----:B------:R-:W-:Y:S05]  /*11b10*/  BRA `(.L_x_152) ;  /* 0xfffffff800847947 */ /* 0x000fea000383ffff */
.L_x_153:
[----:B------:R-:W-:-:S00]  /*11b20*/  BRA `(.L_x_153) ;  /* 0xfffffffc00fc7947 */ /* 0x000fc0000383ffff */
[----:B------:R-:W-:-:S00]  /*11b30*/  NOP ;  /* 0x0000000000007918 */ /* 0x000fc00000000000 */
        /* <DEDUP_REMOVED lines=12> */
.L_x_154:


//--------------------- .nv.global.init           --------------------------
	.section	.nv.global.init,"aw",@progbits
.nv.global.init:
	.type		$str$22,@object
	.size		$str$22,($str$23 - $str$22)
$str$22:
        /*0000*/ 	.byte	0x6b, 0x5f, 0x74, 0x69, 0x6c, 0x65, 0x5f, 0x63, 0x6f, 0x75, 0x6e, 0x74, 0x20, 0x3e, 0x3d, 0x20
        /*0010*/ 	.byte	0x31, 0x00
	.type		$str$23,@object
	.size		$str$23,(__unnamed_1 - $str$23)
$str$23:
        /*0012*/ 	.byte	0x2f, 0x74, 0x6d, 0x70, 0x2f, 0x63, 0x75, 0x74, 0x6c, 0x61, 0x73, 0x73, 0x5f, 0x73, 0x77, 0x65
        /*0022*/ 	.byte	0x65, 0x70, 0x5f, 0x73, 0x72, 0x63, 0x2f, 0x69, 0x6e, 0x63, 0x6c, 0x75, 0x64, 0x65, 0x2f, 0x63
        /*0032*/ 	.byte	0x75, 0x74, 0x6c, 0x61, 0x73, 0x73, 0x2f, 0x67, 0x65, 0x6d, 0x6d, 0x2f, 0x63, 0x6f, 0x6c, 0x6c
        /*0042*/ 	.byte	0x65, 0x63, 0x74, 0x69, 0x76, 0x65, 0x2f, 0x73, 0x6d, 0x39, 0x30, 0x5f, 0x6d, 0x6d, 0x61, 0x5f
        /*0052*/ 	.byte	0x74, 0x6d, 0x61, 0x5f, 0x67, 0x6d, 0x6d, 0x61, 0x5f, 0x73, 0x73, 0x5f, 0x77, 0x61, 0x72, 0x70
        /*0062*/ 	.byte	0x73, 0x70, 0x65, 0x63, 0x69, 0x61, 0x6c, 0x69, 0x7a, 0x65, 0x64, 0x2e, 0x68, 0x70, 0x70, 0x00
	.type		__unnamed_1,@object
	.size		__unnamed_1,(.L_0 - __unnamed_1)
__unnamed_1:
        /* <DEDUP_REMOVED lines=173> */
        /*0b42*/ 	.byte	0x69, 0x64, 0x65, 0x6e, 0x74, 0x69, 0x74, 0x79, 0x5d, 0x00
.L_0:


//--------------------- .nv.shared._ZN7cutlass13device_kernelINS_4gemm6kernel13GemmUniversalIN4cute5tupleIJiiiiEEENS1_10collective13CollectiveMmaINS1_34MainloopSm90TmaGmmaWarpSpecializedILi11ENS5_IJNS4_1CILi2EEENSA_ILi1EEESC_EEENS1_35KernelTmaWarpSpecializedCooperativeEEENS5_IJNSA_ILi512EEENSA_ILi112EEENSA_ILi32EEEEEEaNS5_IJlSC_lEEEaSK_NS4_8TiledMMAINS4_8MMA_AtomIJNS4_4SM904GMMA26MMA_64x16x32_S32S8S8_SS_TNEEEENS4_6LayoutISD_NS5_IJSC_NSA_ILi0EEESS_EEEEENS5_IJNS4_10UnderscoreESV_SV_EEEEENS4_13SM90_TMA_LOADENS4_14ComposedLayoutINS4_7SwizzleILi1ELi4ELi3EEENS4_18smem_ptr_flag_bitsILi8EEENSR_INS5_IJNSA_ILi8EEESI_EEENS5_IJSI_SC_EEEEEEEvNS4_8identityENS4_23SM90_TMA_LOAD_MULTICASTES18_vS19_EENS_8epilogue10collective6detail29Sm90TmaWarpSpecializedAdapterINS1D_15DefaultEpilogueIaSK_SK_NS1C_6thread17LinearCombinationIaLi1EiiLNS1H_9ScaleType4KindE0ELNS_15FloatRoundStyleE2EaEENS1_15EpilogueDefaultEEEEEvvEEEEvNT_6ParamsE --------------------------
	.section	.nv.shared._ZN7cutlass13device_kernelINS_4gemm6kernel13GemmUniversalIN4cute5tupleIJiiiiEEENS1_10collective13CollectiveMmaINS1_34MainloopSm90TmaGmmaWarpSpecializedILi11ENS5_IJNS4_1CILi2EEENSA_ILi1EEESC_EEENS1_35KernelTmaWarpSpecializedCooperativeEEENS5_IJNSA_ILi512EEENSA_ILi112EEENSA_ILi32EEEEEEaNS5_IJlSC_lEEEaSK_NS4_8TiledMMAINS4_8MMA_AtomIJNS4_4SM904GMMA26MMA_64x16x32_S32S8S8_SS_TNEEEENS4_6LayoutISD_NS5_IJSC_NSA_ILi0EEESS_EEEEENS5_IJNS4_10UnderscoreESV_SV_EEEEENS4_13SM90_TMA_LOADENS4_14ComposedLayoutINS4_7SwizzleILi1ELi4ELi3EEENS4_18smem_ptr_flag_bitsILi8EEENSR_INS5_IJNSA_ILi8EEESI_EEENS5_IJSI_SC_EEEEEEEvNS4_8identityENS4_23SM90_TMA_LOAD_MULTICASTES18_vS19_EENS_8epilogue10collective6detail29Sm90TmaWarpSpecializedAdapterINS1D_15DefaultEpilogueIaSK_SK_NS1C_6thread17LinearCombinationIaLi1EiiLNS1H_9ScaleType4KindE0ELNS_15FloatRoundStyleE2EaEENS1_15EpilogueDefaultEEEEEvvEEEEvNT_6ParamsE,"aw",@nobits
	.sectionflags	@""
	.align	16
	.zero		1024


//--------------------- .nv.shared.reserved.0     --------------------------
	.section	.nv.shared.reserved.0,"aw",@nobits
	.weak		__nv_reservedSMEM_offset_0_alias
	.size		__nv_reservedSMEM_offset_0_alias, 0, 0
	.other		__nv_reservedSMEM_offset_0_alias,@"STO_CUDA_RESERVED_SHARED STV_DEFAULT"
__nv_reservedSMEM_offset_0_alias:
	.zero		0


//--------------------- .nv.global                --------------------------
	.section	.nv.global,"aw",@nobits
.nv.global:
	.type		_ZN39_INTERNAL_c2fd663c_4_k_cu_48e4b818_77084cute1_E,@object
	.size		_ZN39_INTERNAL_c2fd663c_4_k_cu_48e4b818_77084cute1_E,(_ZN39_INTERNAL_c2fd663c_4_k_cu_48e4b818_77084cuda3std3__45__cpo6cbeginE - _ZN39_INTERNAL_c2fd663c_4_k_cu_48e4b818_77084cute1_E)
_ZN39_INTERNAL_c2fd663c_4_k_cu_48e4b818_77084cute1_E:
	.zero		1
	.type		_ZN39_INTERNAL_c2fd663c_4_k_cu_48e4b818_77084cuda3std3__45__cpo6cbeginE,@object
	.size		_ZN39_INTERNAL_c2fd663c_4_k_cu_48e4b818_77084cuda3std3__45__cpo6cbeginE,(_ZN39_INTERNAL_c2fd663c_4_k_cu_48e4b818_77084cuda3std3__48in_placeE - _ZN39_INTERNAL_c2fd663c_4_k_cu_48e4b818_77084cuda3std3__45__cpo6cbeginE)
_ZN39_INTERNAL_c2fd663c_4_k_cu_48e4b818_77084cuda3std3__45__cpo6cbeginE:
	.zero		1
	.type		_ZN39_INTERNAL_c2fd663c_4_k_cu_48e4b818_77084cuda3std3__48in_placeE,@object
	.size		_ZN39_INTERNAL_c2fd663c_4_k_cu_48e4b818_77084cuda3std3__48in_placeE,(_ZN39_INTERNAL_c2fd663c_4_k_cu_48e4b818_77084cuda3std6ranges3__45__cpo9iter_moveE - _ZN39_INTERNAL_c2fd663c_4_k_cu_48e4b818_77084cuda3std3__48in_placeE)
_ZN39_INTERNAL_c2fd663c_4_k_cu_48e4b818_77084cuda3std3__48in_placeE:
	.zero		1
	.type		_ZN39_INTERNAL_c2fd663c_4_k_cu_48e4b818_77084cuda3std6ranges3__45__cpo9iter_moveE,@object
	.size		_ZN39_INTERNAL_c2fd663c_4_k_cu_48e4b818_77084cuda3std6ranges3__45__cpo9iter_moveE,(_ZN39_INTERNAL_c2fd663c_4_k_cu_48e4b818_77084cuda3std3__45__cpo5beginE - _ZN39_INTERNAL_c2fd663c_4_k_cu_48e4b818_77084cuda3std6ranges3__45__cpo9iter_moveE)
_ZN39_INTERNAL_c2fd663c_4_k_cu_48e4b818_77084cuda3std6ranges3__45__cpo9iter_moveE:
	.zero		1
	.type		_ZN39_INTERNAL_c2fd663c_4_k_cu_48e4b818_77084cuda3std3__45__cpo5beginE,@object
	.size		_ZN39_INTERNAL_c2fd663c_4_k_cu_48e4b818_77084cuda3std3__45__cpo5beginE,(_ZN39_INTERNAL_c2fd663c_4_k_cu_48e4b818_77084cuda3std3__441_GLOBAL__N__c2fd663c_4_k_cu_48e4b818_77086ignoreE - _ZN39_INTERNAL_c2fd663c_4_k_cu_48e4b818_77084cuda3std3__45__cpo5beginE)
_ZN39_INTERNAL_c2fd663c_4_k_cu_48e4b818_77084cuda3std3__45__cpo5beginE:
	.zero		1
	.type		_ZN39_INTERNAL_c2fd663c_4_k_cu_48e4b818_77084cuda3std3__441_GLOBAL__N__c2fd663c_4_k_cu_48e4b818_77086ignoreE,@object
	.size		_ZN39_INTERNAL_c2fd663c_4_k_cu_48e4b818_77084cuda3std3__441_GLOBAL__N__c2fd663c_4_k_cu_48e4b818_77086ignoreE,(_ZN39_INTERNAL_c2fd663c_4_k_cu_48e4b818_77084cute7productE - _ZN39_INTERNAL_c2fd663c_4_k_cu_48e4b818_77084cuda3std3__441_GLOBAL__N__c2fd663c_4_k_cu_48e4b818_77086ignoreE)
_ZN39_INTERNAL_c2fd663c_4_k_cu_48e4b818_77084cuda3std3__441_GLOBAL__N__c2fd663c_4_k_cu_48e4b818_77086ignoreE:
	.zero		1
	.type		_ZN39_INTERNAL_c2fd663c_4_k_cu_48e4b818_77084cute7productE,@object
	.size		_ZN39_INTERNAL_c2fd663c_4_k_cu_48e4b818_77084cute7productE,(_ZN39_INTERNAL_c2fd663c_4_k_cu_48e4b818_77084cuda3std3__45__cpo3endE - _ZN39_INTERNAL_c2fd663c_4_k_cu_48e4b818_77084cute7productE)
_ZN39_INTERNAL_c2fd663c_4_k_cu_48e4b818_77084cute7productE:
	.zero		1
	.type		_ZN39_INTERNAL_c2fd663c_4_k_cu_48e4b818_77084cuda3std3__45__cpo3endE,@object
	.size		_ZN39_INTERNAL_c2fd663c_4_k_cu_48e4b818_77084cuda3std3__45__cpo3endE,(_ZN39_INTERNAL_c2fd663c_4_k_cu_48e4b818_77084cuda3std3__419piecewise_constructE - _ZN39_INTERNAL_c2fd663c_4_k_cu_48e4b818_77084cuda3std3__45__cpo3endE)
_ZN39_INTERNAL_c2fd663c_4_k_cu_48e4b818_77084cuda3std3__45__cpo3endE:
	.zero		1
	.type		_ZN39_INTERNAL_c2fd663c_4_k_cu_48e4b818_77084cuda3std3__419piecewise_constructE,@object
	.size		_ZN39_INTERNAL_c2fd663c_4_k_cu_48e4b818_77084cuda3std3__419piecewise_constructE,(_ZN39_INTERNAL_c2fd663c_4_k_cu_48e4b818_77084cuda3std3__45__cpo4cendE - _ZN39_INTERNAL_c2fd663c_4_k_cu_48e4b818_77084cuda3std3__419piecewise_constructE)
_ZN39_INTERNAL_c2fd663c_4_k_cu_48e4b818_77084cuda3std3__419piecewise_constructE:
	.zero		1
	.type		_ZN39_INTERNAL_c2fd663c_4_k_cu_48e4b818_77084cuda3std3__45__cpo4cendE,@object
	.size		_ZN39_INTERNAL_c2fd663c_4_k_cu_48e4b818_77084cuda3std3__45__cpo4cendE,(_ZN39_INTERNAL_c2fd663c_4_k_cu_48e4b818_77084cuda3std6ranges3__45__cpo4swapE - _ZN39_INTERNAL_c2fd663c_4_k_cu_48e4b818_77084cuda3std3__45__cpo4cendE)
_ZN39_INTERNAL_c2fd663c_4_k_cu_48e4b818_77084cuda3std3__45__cpo4cendE:
	.zero		1
	.type		_ZN39_INTERNAL_c2fd663c_4_k_cu_48e4b818_77084cuda3std6ranges3__45__cpo4swapE,@object
	.size		_ZN39_INTERNAL_c2fd663c_4_k_cu_48e4b818_77084cuda3std6ranges3__45__cpo4swapE,(.L_8 - _ZN39_INTERNAL_c2fd663c_4_k_cu_48e4b818_77084cuda3std6ranges3__45__cpo4swapE)
_ZN39_INTERNAL_c2fd663c_4_k_cu_48e4b818_77084cuda3std6ranges3__45__cpo4swapE:
	.zero		1
.L_8:


//--------------------- .nv.constant0._ZN7cutlass13device_kernelINS_4gemm6kernel13GemmUniversalIN4cute5tupleIJiiiiEEENS1_10collective13CollectiveMmaINS1_34MainloopSm90TmaGmmaWarpSpecializedILi11ENS5_IJNS4_1CILi2EEENSA_ILi1EEESC_EEENS1_35KernelTmaWarpSpecializedCooperativeEEENS5_IJNSA_ILi512EEENSA_ILi112EEENSA_ILi32EEEEEEaNS5_IJlSC_lEEEaSK_NS4_8TiledMMAINS4_8MMA_AtomIJNS4_4SM904GMMA26MMA_64x16x32_S32S8S8_SS_TNEEEENS4_6LayoutISD_NS5_IJSC_NSA_ILi0EEESS_EEEEENS5_IJNS4_10UnderscoreESV_SV_EEEEENS4_13SM90_TMA_LOADENS4_14ComposedLayoutINS4_7SwizzleILi1ELi4ELi3EEENS4_18smem_ptr_flag_bitsILi8EEENSR_INS5_IJNSA_ILi8EEESI_EEENS5_IJSI_SC_EEEEEEEvNS4_8identityENS4_23SM90_TMA_LOAD_MULTICASTES18_vS19_EENS_8epilogue10collective6detail29Sm90TmaWarpSpecializedAdapterINS1D_15DefaultEpilogueIaSK_SK_NS1C_6thread17LinearCombinationIaLi1EiiLNS1H_9ScaleType4KindE0ELNS_15FloatRoundStyleE2EaEENS1_15EpilogueDefaultEEEEEvvEEEEvNT_6ParamsE --------------------------
	.section	.nv.constant0._ZN7cutlass13device_kernelINS_4gemm6kernel13GemmUniversalIN4cute5tupleIJiiiiEEENS1_10collective13CollectiveMmaINS1_34MainloopSm90TmaGmmaWarpSpecializedILi11ENS5_IJNS4_1CILi2EEENSA_ILi1EEESC_EEENS1_35KernelTmaWarpSpecializedCooperativeEEENS5_IJNSA_ILi512EEENSA_ILi112EEENSA_ILi32EEEEEEaNS5_IJlSC_lEEEaSK_NS4_8TiledMMAINS4_8MMA_AtomIJNS4_4SM904GMMA26MMA_64x16x32_S32S8S8_SS_TNEEEENS4_6LayoutISD_NS5_IJSC_NSA_ILi0EEESS_EEEEENS5_IJNS4_10UnderscoreESV_SV_EEEEENS4_13SM90_TMA_LOADENS4_14ComposedLayoutINS4_7SwizzleILi1ELi4ELi3EEENS4_18smem_ptr_flag_bitsILi8EEENSR_INS5_IJNSA_ILi8EEESI_EEENS5_IJSI_SC_EEEEEEEvNS4_8identityENS4_23SM90_TMA_LOAD_MULTICASTES18_vS19_EENS_8epilogue10collective6detail29Sm90TmaWarpSpecializedAdapterINS1D_15DefaultEpilogueIaSK_SK_NS1C_6thread17LinearCombinationIaLi1EiiLNS1H_9ScaleType4KindE0ELNS_15FloatRoundStyleE2EaEENS1_15EpilogueDefaultEEEEEvvEEEEvNT_6ParamsE,"a",@progbits
	.sectionflags	@""
	.align	4
.nv.constant0._ZN7cutlass13device_kernelINS_4gemm6kernel13GemmUniversalIN4cute5tupleIJiiiiEEENS1_10collective13CollectiveMmaINS1_34MainloopSm90TmaGmmaWarpSpecializedILi11ENS5_IJNS4_1CILi2EEENSA_ILi1EEESC_EEENS1_35KernelTmaWarpSpecializedCooperativeEEENS5_IJNSA_ILi512EEENSA_ILi112EEENSA_ILi32EEEEEEaNS5_IJlSC_lEEEaSK_NS4_8TiledMMAINS4_8MMA_AtomIJNS4_4SM904GMMA26MMA_64x16x32_S32S8S8_SS_TNEEEENS4_6LayoutISD_NS5_IJSC_NSA_ILi0EEESS_EEEEENS5_IJNS4_10UnderscoreESV_SV_EEEEENS4_13SM90_TMA_LOADENS4_14ComposedLayoutINS4_7SwizzleILi1ELi4ELi3EEENS4_18smem_ptr_flag_bitsILi8EEENSR_INS5_IJNSA_ILi8EEESI_EEENS5_IJSI_SC_EEEEEEEvNS4_8identityENS4_23SM90_TMA_LOAD_MULTICASTES18_vS19_EENS_8epilogue10collective6detail29Sm90TmaWarpSpecializedAdapterINS1D_15DefaultEpilogueIaSK_SK_NS1C_6thread17LinearCombinationIaLi1EiiLNS1H_9ScaleType4KindE0ELNS_15FloatRoundStyleE2EaEENS1_15EpilogueDefaultEEEEEvvEEEEvNT_6ParamsE:
	.zero		1664


//--------------------- SYMBOLS --------------------------

	.type		.nv.reservedSmem.offset0,@object
	.size		.nv.reservedSmem.offset0,0x4
	.type		__assertfail,@function
